	.target	sm_90a

	.elftype	@"ET_EXEC"


//--------------------- .note.nv.tkinfo           --------------------------
	.section	.note.nv.tkinfo,"",@"SHT_NOTE"
	.sectionflags	@"SHF_NOTE_NV_TKINFO"
	.tkinfo
        /*0018*/ 	.word	0x00000002
        /*0030*/ 	.string	""
        /*0030*/ 	.string	"ptxas"
        /*0030*/ 	.string	"Cuda compilation tools, release 13.0, V13.0.88"
        /*0030*/ 	.string	"Build cuda_13.0.r13.0/compiler.36424714_0"
        /*0030*/ 	.string	"-arch sm_90a -m 64 "



//--------------------- .note.nv.cuinfo           --------------------------
	.section	.note.nv.cuinfo,"",@"SHT_NOTE"
	.sectionflags	@"SHF_NOTE_NV_CUINFO"
        /*0018*/ 	.short	0x0002
        /*001a*/ 	.short	0x005a
        /*001c*/ 	.short	0x0082
	.zero		2


//--------------------- .nv.info                  --------------------------
	.section	.nv.info,"",@"SHT_CUDA_INFO"
	.align	4


	//----- nvinfo : EIATTR_REGCOUNT
	.align		4
        /*0000*/ 	.byte	0x04, 0x2f
        /*0002*/ 	.short	(.L_12 - .L_11)
	.align		4
.L_11:
        /*0004*/ 	.word	index@(_ZN7cutlass13device_kernelINS_4gemm6kernel13GemmUniversalIN4cute5tupleIJiiiiEEENS1_10collective13CollectiveMmaINS1_37MainloopSm90TmaGmmaWarpSpecializedFP8ILi12ENS5_IJNS4_1CILi2EEENSA_ILi1EEESC_EEENS1_35KernelTmaWarpSpecializedCooperativeEEENS5_IJNSA_ILi128EEENSA_ILi16EEESG_EEENS_12float_e4m3_tENS5_IJlSC_lEEESJ_SK_NS4_8TiledMMAINS4_8MMA_AtomIJNS4_4SM904GMMA30MMA_64x16x32_F32E4M3E4M3_SS_TNILNSO_7ScaleInE1ELSQ_1EEEEEENS4_6LayoutISD_NS5_IJSC_NSA_ILi0EEESU_EEEEENS5_IJNS4_10UnderscoreESX_SX_EEEEENS4_13SM90_TMA_LOADENS4_14ComposedLayoutINS4_7SwizzleILi3ELi4ELi3EEENS4_18smem_ptr_flag_bitsILi8EEENST_INS5_IJNSA_ILi8EEESG_EEENS5_IJSG_SC_EEEEEEEvNS4_8identityENS4_23SM90_TMA_LOAD_MULTICASTES1A_vS1B_EENS_8epilogue10collective6detail29Sm90TmaWarpSpecializedAdapterINS1F_15DefaultEpilogueISJ_SK_SK_NS1E_6thread17LinearCombinationISJ_Li1EffLNS1J_9ScaleType4KindE0ELNS_15FloatRoundStyleE2ESJ_EENS1_15EpilogueDefaultEEEEEvvEEEEvNT_6ParamsE)
        /*0008*/ 	.word	0x000000a8


	//----- nvinfo : EIATTR_FRAME_SIZE
	.align		4
.L_12:
        /*000c*/ 	.byte	0x04, 0x11
        /*000e*/ 	.short	(.L_14 - .L_13)
	.align		4
.L_13:
        /*0010*/ 	.word	index@(_ZN7cutlass13device_kernelINS_4gemm6kernel13GemmUniversalIN4cute5tupleIJiiiiEEENS1_10collective13CollectiveMmaINS1_37MainloopSm90TmaGmmaWarpSpecializedFP8ILi12ENS5_IJNS4_1CILi2EEENSA_ILi1EEESC_EEENS1_35KernelTmaWarpSpecializedCooperativeEEENS5_IJNSA_ILi128EEENSA_ILi16EEESG_EEENS_12float_e4m3_tENS5_IJlSC_lEEESJ_SK_NS4_8TiledMMAINS4_8MMA_AtomIJNS4_4SM904GMMA30MMA_64x16x32_F32E4M3E4M3_SS_TNILNSO_7ScaleInE1ELSQ_1EEEEEENS4_6LayoutISD_NS5_IJSC_NSA_ILi0EEESU_EEEEENS5_IJNS4_10UnderscoreESX_SX_EEEEENS4_13SM90_TMA_LOADENS4_14ComposedLayoutINS4_7SwizzleILi3ELi4ELi3EEENS4_18smem_ptr_flag_bitsILi8EEENST_INS5_IJNSA_ILi8EEESG_EEENS5_IJSG_SC_EEEEEEEvNS4_8identityENS4_23SM90_TMA_LOAD_MULTICASTES1A_vS1B_EENS_8epilogue10collective6detail29Sm90TmaWarpSpecializedAdapterINS1F_15DefaultEpilogueISJ_SK_SK_NS1E_6thread17LinearCombinationISJ_Li1EffLNS1J_9ScaleType4KindE0ELNS_15FloatRoundStyleE2ESJ_EENS1_15EpilogueDefaultEEEEEvvEEEEvNT_6ParamsE)
        /*0014*/ 	.word	0x00000000


	//----- nvinfo : EIATTR_MIN_STACK_SIZE
	.align		4
.L_14:
        /*0018*/ 	.byte	0x04, 0x12
        /*001a*/ 	.short	(.L_16 - .L_15)
	.align		4
.L_15:
        /*001c*/ 	.word	index@(_ZN7cutlass13device_kernelINS_4gemm6kernel13GemmUniversalIN4cute5tupleIJiiiiEEENS1_10collective13CollectiveMmaINS1_37MainloopSm90TmaGmmaWarpSpecializedFP8ILi12ENS5_IJNS4_1CILi2EEENSA_ILi1EEESC_EEENS1_35KernelTmaWarpSpecializedCooperativeEEENS5_IJNSA_ILi128EEENSA_ILi16EEESG_EEENS_12float_e4m3_tENS5_IJlSC_lEEESJ_SK_NS4_8TiledMMAINS4_8MMA_AtomIJNS4_4SM904GMMA30MMA_64x16x32_F32E4M3E4M3_SS_TNILNSO_7ScaleInE1ELSQ_1EEEEEENS4_6LayoutISD_NS5_IJSC_NSA_ILi0EEESU_EEEEENS5_IJNS4_10UnderscoreESX_SX_EEEEENS4_13SM90_TMA_LOADENS4_14ComposedLayoutINS4_7SwizzleILi3ELi4ELi3EEENS4_18smem_ptr_flag_bitsILi8EEENST_INS5_IJNSA_ILi8EEESG_EEENS5_IJSG_SC_EEEEEEEvNS4_8identityENS4_23SM90_TMA_LOAD_MULTICASTES1A_vS1B_EENS_8epilogue10collective6detail29Sm90TmaWarpSpecializedAdapterINS1F_15DefaultEpilogueISJ_SK_SK_NS1E_6thread17LinearCombinationISJ_Li1EffLNS1J_9ScaleType4KindE0ELNS_15FloatRoundStyleE2ESJ_EENS1_15EpilogueDefaultEEEEEvvEEEEvNT_6ParamsE)
        /*0020*/ 	.word	0x00000000
.L_16:


//--------------------- .nv.compat                --------------------------
	.section	.nv.compat,"",@"SHT_CUDA_COMPAT_INFO"
	.align	4
        /*0000*/ 	.byte	0x02, 0x09, 0x01, 0x00, 0x02, 0x02, 0x04, 0x00, 0x02, 0x05, 0x05, 0x00, 0x03, 0x07, 0x01, 0x01
        /*0010*/ 	.byte	0x02, 0x03, 0x01, 0x00, 0x02, 0x06, 0x01, 0x00, 0x04, 0x0b, 0x08, 0x00, 0x00, 0x00, 0x00, 0x00
        /*0020*/ 	.byte	0x00, 0x00, 0x00, 0x00


//--------------------- .nv.info._ZN7cutlass13device_kernelINS_4gemm6kernel13GemmUniversalIN4cute5tupleIJiiiiEEENS1_10collective13CollectiveMmaINS1_37MainloopSm90TmaGmmaWarpSpecializedFP8ILi12ENS5_IJNS4_1CILi2EEENSA_ILi1EEESC_EEENS1_35KernelTmaWarpSpecializedCooperativeEEENS5_IJNSA_ILi128EEENSA_ILi16EEESG_EEENS_12float_e4m3_tENS5_IJlSC_lEEESJ_SK_NS4_8TiledMMAINS4_8MMA_AtomIJNS4_4SM904GMMA30MMA_64x16x32_F32E4M3E4M3_SS_TNILNSO_7ScaleInE1ELSQ_1EEEEEENS4_6LayoutISD_NS5_IJSC_NSA_ILi0EEESU_EEEEENS5_IJNS4_10UnderscoreESX_SX_EEEEENS4_13SM90_TMA_LOADENS4_14ComposedLayoutINS4_7SwizzleILi3ELi4ELi3EEENS4_18smem_ptr_flag_bitsILi8EEENST_INS5_IJNSA_ILi8EEESG_EEENS5_IJSG_SC_EEEEEEEvNS4_8identityENS4_23SM90_TMA_LOAD_MULTICASTES1A_vS1B_EENS_8epilogue10collective6detail29Sm90TmaWarpSpecializedAdapterINS1F_15DefaultEpilogueISJ_SK_SK_NS1E_6thread17LinearCombinationISJ_Li1EffLNS1J_9ScaleType4KindE0ELNS_15FloatRoundStyleE2ESJ_EENS1_15EpilogueDefaultEEEEEvvEEEEvNT_6ParamsE --------------------------
	.section	.nv.info._ZN7cutlass13device_kernelINS_4gemm6kernel13GemmUniversalIN4cute5tupleIJiiiiEEENS1_10collective13CollectiveMmaINS1_37MainloopSm90TmaGmmaWarpSpecializedFP8ILi12ENS5_IJNS4_1CILi2EEENSA_ILi1EEESC_EEENS1_35KernelTmaWarpSpecializedCooperativeEEENS5_IJNSA_ILi128EEENSA_ILi16EEESG_EEENS_12float_e4m3_tENS5_IJlSC_lEEESJ_SK_NS4_8TiledMMAINS4_8MMA_AtomIJNS4_4SM904GMMA30MMA_64x16x32_F32E4M3E4M3_SS_TNILNSO_7ScaleInE1ELSQ_1EEEEEENS4_6LayoutISD_NS5_IJSC_NSA_ILi0EEESU_EEEEENS5_IJNS4_10UnderscoreESX_SX_EEEEENS4_13SM90_TMA_LOADENS4_14ComposedLayoutINS4_7SwizzleILi3ELi4ELi3EEENS4_18smem_ptr_flag_bitsILi8EEENST_INS5_IJNSA_ILi8EEESG_EEENS5_IJSG_SC_EEEEEEEvNS4_8identityENS4_23SM90_TMA_LOAD_MULTICASTES1A_vS1B_EENS_8epilogue10collective6detail29Sm90TmaWarpSpecializedAdapterINS1F_15DefaultEpilogueISJ_SK_SK_NS1E_6thread17LinearCombinationISJ_Li1EffLNS1J_9ScaleType4KindE0ELNS_15FloatRoundStyleE2ESJ_EENS1_15EpilogueDefaultEEEEEvvEEEEvNT_6ParamsE,"",@"SHT_CUDA_INFO"
	.sectionflags	@""
	.align	4


	//----- nvinfo : EIATTR_CUDA_API_VERSION
	.align		4
        /*0000*/ 	.byte	0x04, 0x37
        /*0002*/ 	.short	(.L_18 - .L_17)
.L_17:
        /*0004*/ 	.word	0x00000082


	//----- nvinfo : EIATTR_KPARAM_INFO
	.align		4
.L_18:
        /*0008*/ 	.byte	0x04, 0x17
        /*000a*/ 	.short	(.L_20 - .L_19)
.L_19:
        /*000c*/ 	.word	0x00000000
        /*0010*/ 	.short	0x0000
        /*0012*/ 	.short	0x0070
        /*0014*/ 	.byte	0x00, 0xf0, 0x01, 0x10


	//----- nvinfo : EIATTR_SPARSE_MMA_MASK
	.align		4
.L_20:
        /*0018*/ 	.byte	0x03, 0x50
        /*001a*/ 	.short	0x0000


	//----- nvinfo : EIATTR_MAXREG_COUNT
	.align		4
        /*001c*/ 	.byte	0x03, 0x1b
        /*001e*/ 	.short	0x00a8


	//----- nvinfo : EIATTR_NUM_BARRIERS
	.align		4
        /*0020*/ 	.byte	0x02, 0x4c
        /*0022*/ 	.byte	0x01
	.zero		1


	//----- nvinfo : EIATTR_MERCURY_ISA_VERSION
	.align		4
        /*0024*/ 	.byte	0x03, 0x5f
        /*0026*/ 	.short	0x0101


	//----- nvinfo : EIATTR_INT_WARP_WIDE_INSTR_OFFSETS
	.align		4
        /*0028*/ 	.byte	0x04, 0x31
        /*002a*/ 	.short	(.L_22 - .L_21)


	//   ....[0]....
.L_21:
        /*002c*/ 	.word	0x000005b0


	//   ....[1]....
        /*0030*/ 	.word	0x000006e0


	//   ....[2]....
        /*0034*/ 	.word	0x000007d0


	//   ....[3]....
        /*0038*/ 	.word	0x000021f0


	//----- nvinfo : EIATTR_COOP_GROUP_MASK_REGIDS
	.align		4
.L_22:
        /*003c*/ 	.byte	0x04, 0x29
        /*003e*/ 	.short	(.L_24 - .L_23)


	//   ....[0]....
.L_23:
        /*0040*/ 	.word	0xffffffff


	//   ....[1]....
        /*0044*/ 	.word	0xffffffff


	//   ....[2]....
        /*0048*/ 	.word	0xffffffff


	//   ....[3]....
        /*004c*/ 	.word	0xffffffff


	//   ....[4]....
        /*0050*/ 	.word	0xffffffff


	//   ....[5]....
        /*0054*/ 	.word	0xffffffff


	//----- nvinfo : EIATTR_COOP_GROUP_INSTR_OFFSETS
	.align		4
.L_24:
        /*0058*/ 	.byte	0x04, 0x28
        /*005a*/ 	.short	(.L_26 - .L_25)


	//   ....[0]....
.L_25:
        /*005c*/ 	.word	0x00000060


	//   ....[1]....
        /*0060*/ 	.word	0x00000070


	//   ....[2]....
        /*0064*/ 	.word	0x00000130


	//   ....[3]....
        /*0068*/ 	.word	0x00000400


	//   ....[4]....
        /*006c*/ 	.word	0x00000930


	//   ....[5]....
        /*0070*/ 	.word	0x00001510


	//----- nvinfo : EIATTR_REG_RECONFIG
	.align		4
.L_26:
        /*0074*/ 	.byte	0x01, 0x54
	.zero		2


	//----- nvinfo : EIATTR_MBARRIER_INSTR_OFFSETS
	.align		4
        /*0078*/ 	.byte	0x04, 0x39
        /*007a*/ 	.short	(.L_28 - .L_27)


	//   ....[0]....
.L_27:
        /*007c*/ 	.word	0x00000250
        /*0080*/ 	.word	0x000000ff
        /*0084*/ 	.word	0x00000000
        /*0088*/ 	.short	0x0100
        /*008a*/ 	.byte	0x08
	.zero		1


	//   ....[1]....
        /*008c*/ 	.word	0x00000260
        /*0090*/ 	.word	0x000000ff
        /*0094*/ 	.word	0x00000060
        /*0098*/ 	.short	0x0100
        /*009a*/ 	.byte	0x08
	.zero		1


	//   ....[2]....
        /*009c*/ 	.word	0x00000270
        /*00a0*/ 	.word	0x000000ff
        /*00a4*/ 	.word	0x00000008
        /*00a8*/ 	.short	0x0100
        /*00aa*/ 	.byte	0x08
	.zero		1


	//   ....[3]....
        /*00ac*/ 	.word	0x00000280
        /*00b0*/ 	.word	0x000000ff
        /*00b4*/ 	.word	0x00000068
        /*00b8*/ 	.short	0x0100
        /*00ba*/ 	.byte	0x08
	.zero		1


	//   ....[4]....
        /*00bc*/ 	.word	0x00000290
        /*00c0*/ 	.word	0x000000ff
        /*00c4*/ 	.word	0x00000010
        /*00c8*/ 	.short	0x0100
        /*00ca*/ 	.byte	0x08
	.zero		1


	//   ....[5]....
        /*00cc*/ 	.word	0x000002a0
        /*00d0*/ 	.word	0x000000ff
        /*00d4*/ 	.word	0x00000070
        /*00d8*/ 	.short	0x0100
        /*00da*/ 	.byte	0x08
	.zero		1


	//   ....[6]....
        /*00dc*/ 	.word	0x000002b0
        /*00e0*/ 	.word	0x000000ff
        /*00e4*/ 	.word	0x00000018
        /*00e8*/ 	.short	0x0100
        /*00ea*/ 	.byte	0x08
	.zero		1


	//   ....[7]....
        /*00ec*/ 	.word	0x000002c0
        /*00f0*/ 	.word	0x000000ff
        /*00f4*/ 	.word	0x00000078
        /*00f8*/ 	.short	0x0100
        /*00fa*/ 	.byte	0x08
	.zero		1


	//   ....[8]....
        /*00fc*/ 	.word	0x000002d0
        /*0100*/ 	.word	0x000000ff
        /*0104*/ 	.word	0x00000020
        /*0108*/ 	.short	0x0100
        /*010a*/ 	.byte	0x08
	.zero		1


	//   ....[9]....
        /*010c*/ 	.word	0x000002e0
        /*0110*/ 	.word	0x000000ff
        /*0114*/ 	.word	0x00000080
        /*0118*/ 	.short	0x0100
        /*011a*/ 	.byte	0x08
	.zero		1


	//   ....[10]....
        /*011c*/ 	.word	0x000002f0
        /*0120*/ 	.word	0x000000ff
        /*0124*/ 	.word	0x00000028
        /*0128*/ 	.short	0x0100
        /*012a*/ 	.byte	0x08
	.zero		1


	//   ....[11]....
        /*012c*/ 	.word	0x00000300
        /*0130*/ 	.word	0x000000ff
        /*0134*/ 	.word	0x00000088
        /*0138*/ 	.short	0x0100
        /*013a*/ 	.byte	0x08
	.zero		1


	//   ....[12]....
        /*013c*/ 	.word	0x00000310
        /*0140*/ 	.word	0x000000ff
        /*0144*/ 	.word	0x00000030
        /*0148*/ 	.short	0x0100
        /*014a*/ 	.byte	0x08
	.zero		1


	//   ....[13]....
        /*014c*/ 	.word	0x00000320
        /*0150*/ 	.word	0x000000ff
        /*0154*/ 	.word	0x00000090
        /*0158*/ 	.short	0x0100
        /*015a*/ 	.byte	0x08
	.zero		1


	//   ....[14]....
        /*015c*/ 	.word	0x00000330
        /*0160*/ 	.word	0x000000ff
        /*0164*/ 	.word	0x00000038
        /*0168*/ 	.short	0x0100
        /*016a*/ 	.byte	0x08
	.zero		1


	//   ....[15]....
        /*016c*/ 	.word	0x00000340
        /*0170*/ 	.word	0x000000ff
        /*0174*/ 	.word	0x00000098
        /*0178*/ 	.short	0x0100
        /*017a*/ 	.byte	0x08
	.zero		1


	//   ....[16]....
        /*017c*/ 	.word	0x00000350
        /*0180*/ 	.word	0x000000ff
        /*0184*/ 	.word	0x00000040
        /*0188*/ 	.short	0x0100
        /*018a*/ 	.byte	0x08
	.zero		1


	//   ....[17]....
        /*018c*/ 	.word	0x00000360
        /*0190*/ 	.word	0x000000ff
        /*0194*/ 	.word	0x000000a0
        /*0198*/ 	.short	0x0100
        /*019a*/ 	.byte	0x08
	.zero		1


	//   ....[18]....
        /*019c*/ 	.word	0x00000370
        /*01a0*/ 	.word	0x000000ff
        /*01a4*/ 	.word	0x00000048
        /*01a8*/ 	.short	0x0100
        /*01aa*/ 	.byte	0x08
	.zero		1


	//   ....[19]....
        /*01ac*/ 	.word	0x00000380
        /*01b0*/ 	.word	0x000000ff
        /*01b4*/ 	.word	0x000000a8
        /*01b8*/ 	.short	0x0100
        /*01ba*/ 	.byte	0x08
	.zero		1


	//   ....[20]....
        /*01bc*/ 	.word	0x00000390
        /*01c0*/ 	.word	0x000000ff
        /*01c4*/ 	.word	0x00000050
        /*01c8*/ 	.short	0x0100
        /*01ca*/ 	.byte	0x08
	.zero		1


	//   ....[21]....
        /*01cc*/ 	.word	0x000003a0
        /*01d0*/ 	.word	0x000000ff
        /*01d4*/ 	.word	0x000000b0
        /*01d8*/ 	.short	0x0100
        /*01da*/ 	.byte	0x08
	.zero		1


	//   ....[22]....
        /*01dc*/ 	.word	0x000003b0
        /*01e0*/ 	.word	0x000000ff
        /*01e4*/ 	.word	0x00000058
        /*01e8*/ 	.short	0x0100
        /*01ea*/ 	.byte	0x08
	.zero		1


	//   ....[23]....
        /*01ec*/ 	.word	0x000003c0
        /*01f0*/ 	.word	0x000000ff
        /*01f4*/ 	.word	0x000000b8
        /*01f8*/ 	.short	0x0100
        /*01fa*/ 	.byte	0x08
	.zero		1


	//   ....[24]....
        /*01fc*/ 	.word	0x00000850
        /*0200*/ 	.word	0x000000ff
        /*0204*/ 	.word	0x000000d0
        /*0208*/ 	.short	0x0100
        /*020a*/ 	.byte	0x06
	.zero		1


	//   ....[25]....
        /*020c*/ 	.word	0x000008e0
        /*0210*/ 	.word	0x000000ff
        /*0214*/ 	.word	0x000000d8
        /*0218*/ 	.short	0x0100
        /*021a*/ 	.byte	0x06
	.zero		1


	//   ....[26]....
        /*021c*/ 	.word	0x00001750
        /*0220*/ 	.word	0x000000ff
        /*0224*/ 	.word	0x00000000
        /*0228*/ 	.short	0x010a
        /*022a*/ 	.byte	0x06
	.zero		1


	//   ....[27]....
        /*022c*/ 	.word	0x00001790
        /*0230*/ 	.word	0x000000ff
        /*0234*/ 	.word	0x00000000
        /*0238*/ 	.short	0x010a
        /*023a*/ 	.byte	0x06
	.zero		1


	//   ....[28]....
        /*023c*/ 	.word	0x00001c00
        /*0240*/ 	.word	0x000000ff
        /*0244*/ 	.word	0x00000000
        /*0248*/ 	.short	0x010a
        /*024a*/ 	.byte	0x10
	.zero		1


	//   ....[29]....
        /*024c*/ 	.word	0x00001c40
        /*0250*/ 	.word	0x000000ff
        /*0254*/ 	.word	0x00000000
        /*0258*/ 	.short	0x010a
        /*025a*/ 	.byte	0x10
	.zero		1


	//   ....[30]....
        /*025c*/ 	.word	0x00001fa0
        /*0260*/ 	.word	0x00000014
        /*0264*/ 	.word	0x00000000
        /*0268*/ 	.short	0x0101
        /*026a*/ 	.byte	0x3f
	.zero		1


	//   ....[31]....
        /*026c*/ 	.word	0x00002290
        /*0270*/ 	.word	0x0000000a
        /*0274*/ 	.word	0x00000000
        /*0278*/ 	.short	0x0101
        /*027a*/ 	.byte	0x3f
	.zero		1


	//   ....[32]....
        /*027c*/ 	.word	0x00003e40
        /*0280*/ 	.word	0x00000015
        /*0284*/ 	.word	0x00000060
        /*0288*/ 	.short	0x010a
        /*028a*/ 	.byte	0x3f
	.zero		1


	//   ....[33]....
        /*028c*/ 	.word	0x000041c0
        /*0290*/ 	.word	0x00000005
        /*0294*/ 	.word	0x000000d8
        /*0298*/ 	.short	0x0101
        /*029a*/ 	.byte	0x3f
	.zero		1


	//   ....[34]....
        /*029c*/ 	.word	0x00004920
        /*02a0*/ 	.word	0x00000005
        /*02a4*/ 	.word	0x00000000
        /*02a8*/ 	.short	0x010a
        /*02aa*/ 	.byte	0x3f
	.zero		1


	//   ....[35]....
        /*02ac*/ 	.word	0x000049a0
        /*02b0*/ 	.word	0x00000007
        /*02b4*/ 	.word	0x00000000
        /*02b8*/ 	.short	0x010a
        /*02ba*/ 	.byte	0x3f
	.zero		1


	//   ....[36]....
        /*02bc*/ 	.word	0x00004a30
        /*02c0*/ 	.word	0x00000006
        /*02c4*/ 	.word	0x00000000
        /*02c8*/ 	.short	0x010a
        /*02ca*/ 	.byte	0x3f
	.zero		1


	//   ....[37]....
        /*02cc*/ 	.word	0x00004ac0
        /*02d0*/ 	.word	0x00000009
        /*02d4*/ 	.word	0x00000000
        /*02d8*/ 	.short	0x010a
        /*02da*/ 	.byte	0x3f
	.zero		1


	//   ....[38]....
        /*02dc*/ 	.word	0x00004b50
        /*02e0*/ 	.word	0x00000006
        /*02e4*/ 	.word	0x00000000
        /*02e8*/ 	.short	0x010a
        /*02ea*/ 	.byte	0x3f
	.zero		1


	//   ....[39]....
        /*02ec*/ 	.word	0x00004be0
        /*02f0*/ 	.word	0x00000009
        /*02f4*/ 	.word	0x00000000
        /*02f8*/ 	.short	0x010a
        /*02fa*/ 	.byte	0x3f
	.zero		1


	//   ....[40]....
        /*02fc*/ 	.word	0x00004c70
        /*0300*/ 	.word	0x00000006
        /*0304*/ 	.word	0x00000000
        /*0308*/ 	.short	0x010a
        /*030a*/ 	.byte	0x3f
	.zero		1


	//   ....[41]....
        /*030c*/ 	.word	0x00004d00
        /*0310*/ 	.word	0x00000009
        /*0314*/ 	.word	0x00000000
        /*0318*/ 	.short	0x010a
        /*031a*/ 	.byte	0x3f
	.zero		1


	//   ....[42]....
        /*031c*/ 	.word	0x00004d90
        /*0320*/ 	.word	0x00000006
        /*0324*/ 	.word	0x00000000
        /*0328*/ 	.short	0x010a
        /*032a*/ 	.byte	0x3f
	.zero		1


	//   ....[43]....
        /*032c*/ 	.word	0x00004e20
        /*0330*/ 	.word	0x00000009
        /*0334*/ 	.word	0x00000000
        /*0338*/ 	.short	0x010a
        /*033a*/ 	.byte	0x3f
	.zero		1


	//   ....[44]....
        /*033c*/ 	.word	0x00004eb0
        /*0340*/ 	.word	0x00000006
        /*0344*/ 	.word	0x00000000
        /*0348*/ 	.short	0x010a
        /*034a*/ 	.byte	0x3f
	.zero		1


	//   ....[45]....
        /*034c*/ 	.word	0x00004f40
        /*0350*/ 	.word	0x00000003
        /*0354*/ 	.word	0x00000000
        /*0358*/ 	.short	0x010a
        /*035a*/ 	.byte	0x3f
	.zero		1


	//   ....[46]....
        /*035c*/ 	.word	0x00004fb0
        /*0360*/ 	.word	0x0000000b
        /*0364*/ 	.word	0x00000000
        /*0368*/ 	.short	0x010a
        /*036a*/ 	.byte	0x3f
	.zero		1


	//   ....[47]....
        /*036c*/ 	.word	0x00005010
        /*0370*/ 	.word	0x00000014
        /*0374*/ 	.word	0x00000000
        /*0378*/ 	.short	0x010a
        /*037a*/ 	.byte	0x3f
	.zero		1


	//   ....[48]....
        /*037c*/ 	.word	0x000050e0
        /*0380*/ 	.word	0x00000015
        /*0384*/ 	.word	0x00000060
        /*0388*/ 	.short	0x010a
        /*038a*/ 	.byte	0x3f
	.zero		1


	//   ....[49]....
        /*038c*/ 	.word	0x000051b0
        /*0390*/ 	.word	0x00000005
        /*0394*/ 	.word	0x00000000
        /*0398*/ 	.short	0x010a
        /*039a*/ 	.byte	0x3f
	.zero		1


	//   ....[50]....
        /*039c*/ 	.word	0x00005200
        /*03a0*/ 	.word	0x00000007
        /*03a4*/ 	.word	0x00000000
        /*03a8*/ 	.short	0x010a
        /*03aa*/ 	.byte	0x3f
	.zero		1


	//   ....[51]....
        /*03ac*/ 	.word	0x00005250
        /*03b0*/ 	.word	0x00000006
        /*03b4*/ 	.word	0x00000000
        /*03b8*/ 	.short	0x010a
        /*03ba*/ 	.byte	0x3f
	.zero		1


	//   ....[52]....
        /*03bc*/ 	.word	0x000052a0
        /*03c0*/ 	.word	0x00000009
        /*03c4*/ 	.word	0x00000000
        /*03c8*/ 	.short	0x010a
        /*03ca*/ 	.byte	0x3f
	.zero		1


	//   ....[53]....
        /*03cc*/ 	.word	0x000052f0
        /*03d0*/ 	.word	0x00000006
        /*03d4*/ 	.word	0x00000000
        /*03d8*/ 	.short	0x010a
        /*03da*/ 	.byte	0x3f
	.zero		1


	//   ....[54]....
        /*03dc*/ 	.word	0x00005340
        /*03e0*/ 	.word	0x00000009
        /*03e4*/ 	.word	0x00000000
        /*03e8*/ 	.short	0x010a
        /*03ea*/ 	.byte	0x3f
	.zero		1


	//   ....[55]....
        /*03ec*/ 	.word	0x00005390
        /*03f0*/ 	.word	0x00000006
        /*03f4*/ 	.word	0x00000000
        /*03f8*/ 	.short	0x010a
        /*03fa*/ 	.byte	0x3f
	.zero		1


	//   ....[56]....
        /*03fc*/ 	.word	0x000053e0
        /*0400*/ 	.word	0x00000009
        /*0404*/ 	.word	0x00000000
        /*0408*/ 	.short	0x010a
        /*040a*/ 	.byte	0x3f
	.zero		1


	//   ....[57]....
        /*040c*/ 	.word	0x00005430
        /*0410*/ 	.word	0x00000006
        /*0414*/ 	.word	0x00000000
        /*0418*/ 	.short	0x010a
        /*041a*/ 	.byte	0x3f
	.zero		1


	//   ....[58]....
        /*041c*/ 	.word	0x00005480
        /*0420*/ 	.word	0x00000009
        /*0424*/ 	.word	0x00000000
        /*0428*/ 	.short	0x010a
        /*042a*/ 	.byte	0x3f
	.zero		1


	//   ....[59]....
        /*042c*/ 	.word	0x000054d0
        /*0430*/ 	.word	0x00000006
        /*0434*/ 	.word	0x00000000
        /*0438*/ 	.short	0x010a
        /*043a*/ 	.byte	0x3f
	.zero		1


	//----- nvinfo : EIATTR_NUM_MBARRIERS
	.align		4
.L_28:
        /*043c*/ 	.byte	0x03, 0x38
        /*043e*/ 	.short	0x001a


	//----- nvinfo : EIATTR_EXIT_INSTR_OFFSETS
	.align		4
        /*0440*/ 	.byte	0x04, 0x1c
        /*0442*/ 	.short	(.L_30 - .L_29)


	//   ....[0]....
.L_29:
        /*0444*/ 	.word	0x00000b00


	//   ....[1]....
        /*0448*/ 	.word	0x000012e0


	//   ....[2]....
        /*044c*/ 	.word	0x000035c0


	//   ....[3]....
        /*0450*/ 	.word	0x00003b20


	//   ....[4]....
        /*0454*/ 	.word	0x00004f90


	//----- nvinfo : EIATTR_MAX_THREADS
	.align		4
.L_30:
        /*0458*/ 	.byte	0x04, 0x05
        /*045a*/ 	.short	(.L_32 - .L_31)
.L_31:
        /*045c*/ 	.word	0x00000180
        /*0460*/ 	.word	0x00000001
        /*0464*/ 	.word	0x00000001


	//----- nvinfo : EIATTR_CRS_STACK_SIZE
	.align		4
.L_32:
        /*0468*/ 	.byte	0x04, 0x1e
        /*046a*/ 	.short	(.L_34 - .L_33)
.L_33:
        /*046c*/ 	.word	0x00000000


	//----- nvinfo : EIATTR_CBANK_PARAM_SIZE
	.align		4
.L_34:
        /*0470*/ 	.byte	0x03, 0x19
        /*0472*/ 	.short	0x0470


	//----- nvinfo : EIATTR_PARAM_CBANK
	.align		4
        /*0474*/ 	.byte	0x04, 0x0a
        /*0476*/ 	.short	(.L_36 - .L_35)
	.align		4
.L_35:
        /*0478*/ 	.word	index@(.nv.constant0._ZN7cutlass13device_kernelINS_4gemm6kernel13GemmUniversalIN4cute5tupleIJiiiiEEENS1_10collective13CollectiveMmaINS1_37MainloopSm90TmaGmmaWarpSpecializedFP8ILi12ENS5_IJNS4_1CILi2EEENSA_ILi1EEESC_EEENS1_35KernelTmaWarpSpecializedCooperativeEEENS5_IJNSA_ILi128EEENSA_ILi16EEESG_EEENS_12float_e4m3_tENS5_IJlSC_lEEESJ_SK_NS4_8TiledMMAINS4_8MMA_AtomIJNS4_4SM904GMMA30MMA_64x16x32_F32E4M3E4M3_SS_TNILNSO_7ScaleInE1ELSQ_1EEEEEENS4_6LayoutISD_NS5_IJSC_NSA_ILi0EEESU_EEEEENS5_IJNS4_10UnderscoreESX_SX_EEEEENS4_13SM90_TMA_LOADENS4_14ComposedLayoutINS4_7SwizzleILi3ELi4ELi3EEENS4_18smem_ptr_flag_bitsILi8EEENST_INS5_IJNSA_ILi8EEESG_EEENS5_IJSG_SC_EEEEEEEvNS4_8identityENS4_23SM90_TMA_LOAD_MULTICASTES1A_vS1B_EENS_8epilogue10collective6detail29Sm90TmaWarpSpecializedAdapterINS1F_15DefaultEpilogueISJ_SK_SK_NS1E_6thread17LinearCombinationISJ_Li1EffLNS1J_9ScaleType4KindE0ELNS_15FloatRoundStyleE2ESJ_EENS1_15EpilogueDefaultEEEEEvvEEEEvNT_6ParamsE)
        /*047c*/ 	.short	0x0210
        /*047e*/ 	.short	0x0470


	//----- nvinfo : EIATTR_SW_WAR
	.align		4
.L_36:
        /*0480*/ 	.byte	0x04, 0x36
        /*0482*/ 	.short	(.L_38 - .L_37)
.L_37:
        /*0484*/ 	.word	0x00000008
.L_38:


//--------------------- .nv.callgraph             --------------------------
	.section	.nv.callgraph,"",@"SHT_CUDA_CALLGRAPH"
	.align	4
	.sectionentsize	8
	.align		4
        /*0000*/ 	.word	0x00000000
	.align		4
        /*0004*/ 	.word	0xffffffff
	.align		4
        /*0008*/ 	.word	0x00000000
	.align		4
        /*000c*/ 	.word	0xfffffffe
	.align		4
        /*0010*/ 	.word	0x00000000
	.align		4
        /*0014*/ 	.word	0xfffffffd
	.align		4
        /*0018*/ 	.word	0x00000000
	.align		4
        /*001c*/ 	.word	0xfffffffc


//--------------------- .nv.constant4             --------------------------
	.section	.nv.constant4,"a",@progbits
	.align	8
	.align		8
.nv.constant4:
        /*0000*/ 	.dword	_ZN39_INTERNAL_15dea589_4_k_cu_af00fbd0_67204cuda3std3__45__cpo5beginE
	.align		8
        /*0008*/ 	.dword	_ZN39_INTERNAL_15dea589_4_k_cu_af00fbd0_67204cuda3std3__45__cpo3endE
	.align		8
        /*0010*/ 	.dword	_ZN39_INTERNAL_15dea589_4_k_cu_af00fbd0_67204cuda3std3__45__cpo6cbeginE
	.align		8
        /*0018*/ 	.dword	_ZN39_INTERNAL_15dea589_4_k_cu_af00fbd0_67204cuda3std3__45__cpo4cendE
	.align		8
        /*0020*/ 	.dword	_ZN39_INTERNAL_15dea589_4_k_cu_af00fbd0_67204cuda3std3__441_GLOBAL__N__15dea589_4_k_cu_af00fbd0_67206ignoreE
	.align		8
        /*0028*/ 	.dword	_ZN39_INTERNAL_15dea589_4_k_cu_af00fbd0_67204cuda3std3__419piecewise_constructE
	.align		8
        /*0030*/ 	.dword	_ZN39_INTERNAL_15dea589_4_k_cu_af00fbd0_67204cuda3std3__48in_placeE
	.align		8
        /*0038*/ 	.dword	_ZN39_INTERNAL_15dea589_4_k_cu_af00fbd0_67204cuda3std6ranges3__45__cpo4swapE
	.align		8
        /*0040*/ 	.dword	_ZN39_INTERNAL_15dea589_4_k_cu_af00fbd0_67204cuda3std6ranges3__45__cpo9iter_moveE
	.align		8
        /*0048*/ 	.dword	_ZN39_INTERNAL_15dea589_4_k_cu_af00fbd0_67204cute7productE
	.align		8
        /*0050*/ 	.dword	_ZN39_INTERNAL_15dea589_4_k_cu_af00fbd0_67204cute1_E


//--------------------- .text._ZN7cutlass13device_kernelINS_4gemm6kernel13GemmUniversalIN4cute5tupleIJiiiiEEENS1_10collective13CollectiveMmaINS1_37MainloopSm90TmaGmmaWarpSpecializedFP8ILi12ENS5_IJNS4_1CILi2EEENSA_ILi1EEESC_EEENS1_35KernelTmaWarpSpecializedCooperativeEEENS5_IJNSA_ILi128EEENSA_ILi16EEESG_EEENS_12float_e4m3_tENS5_IJlSC_lEEESJ_SK_NS4_8TiledMMAINS4_8MMA_AtomIJNS4_4SM904GMMA30MMA_64x16x32_F32E4M3E4M3_SS_TNILNSO_7ScaleInE1ELSQ_1EEEEEENS4_6LayoutISD_NS5_IJSC_NSA_ILi0EEESU_EEEEENS5_IJNS4_10UnderscoreESX_SX_EEEEENS4_13SM90_TMA_LOADENS4_14ComposedLayoutINS4_7SwizzleILi3ELi4ELi3EEENS4_18smem_ptr_flag_bitsILi8EEENST_INS5_IJNSA_ILi8EEESG_EEENS5_IJSG_SC_EEEEEEEvNS4_8identityENS4_23SM90_TMA_LOAD_MULTICASTES1A_vS1B_EENS_8epilogue10collective6detail29Sm90TmaWarpSpecializedAdapterINS1F_15DefaultEpilogueISJ_SK_SK_NS1E_6thread17LinearCombinationISJ_Li1EffLNS1J_9ScaleType4KindE0ELNS_15FloatRoundStyleE2ESJ_EENS1_15EpilogueDefaultEEEEEvvEEEEvNT_6ParamsE --------------------------
	.section	.text._ZN7cutlass13device_kernelINS_4gemm6kernel13GemmUniversalIN4cute5tupleIJiiiiEEENS1_10collective13CollectiveMmaINS1_37MainloopSm90TmaGmmaWarpSpecializedFP8ILi12ENS5_IJNS4_1CILi2EEENSA_ILi1EEESC_EEENS1_35KernelTmaWarpSpecializedCooperativeEEENS5_IJNSA_ILi128EEENSA_ILi16EEESG_EEENS_12float_e4m3_tENS5_IJlSC_lEEESJ_SK_NS4_8TiledMMAINS4_8MMA_AtomIJNS4_4SM904GMMA30MMA_64x16x32_F32E4M3E4M3_SS_TNILNSO_7ScaleInE1ELSQ_1EEEEEENS4_6LayoutISD_NS5_IJSC_NSA_ILi0EEESU_EEEEENS5_IJNS4_10UnderscoreESX_SX_EEEEENS4_13SM90_TMA_LOADENS4_14ComposedLayoutINS4_7SwizzleILi3ELi4ELi3EEENS4_18smem_ptr_flag_bitsILi8EEENST_INS5_IJNSA_ILi8EEESG_EEENS5_IJSG_SC_EEEEEEEvNS4_8identityENS4_23SM90_TMA_LOAD_MULTICASTES1A_vS1B_EENS_8epilogue10collective6detail29Sm90TmaWarpSpecializedAdapterINS1F_15DefaultEpilogueISJ_SK_SK_NS1E_6thread17LinearCombinationISJ_Li1EffLNS1J_9ScaleType4KindE0ELNS_15FloatRoundStyleE2ESJ_EENS1_15EpilogueDefaultEEEEEvvEEEEvNT_6ParamsE,"ax",@progbits
	.align	128
.text._ZN7cutlass13device_kernelINS_4gemm6kernel13GemmUniversalIN4cute5tupleIJiiiiEEENS1_10collective13CollectiveMmaINS1_37MainloopSm90TmaGmmaWarpSpecializedFP8ILi12ENS5_IJNS4_1CILi2EEENSA_ILi1EEESC_EEENS1_35KernelTmaWarpSpecializedCooperativeEEENS5_IJNSA_ILi128EEENSA_ILi16EEESG_EEENS_12float_e4m3_tENS5_IJlSC_lEEESJ_SK_NS4_8TiledMMAINS4_8MMA_AtomIJNS4_4SM904GMMA30MMA_64x16x32_F32E4M3E4M3_SS_TNILNSO_7ScaleInE1ELSQ_1EEEEEENS4_6LayoutISD_NS5_IJSC_NSA_ILi0EEESU_EEEEENS5_IJNS4_10UnderscoreESX_SX_EEEEENS4_13SM90_TMA_LOADENS4_14ComposedLayoutINS4_7SwizzleILi3ELi4ELi3EEENS4_18smem_ptr_flag_bitsILi8EEENST_INS5_IJNSA_ILi8EEESG_EEENS5_IJSG_SC_EEEEEEEvNS4_8identityENS4_23SM90_TMA_LOAD_MULTICASTES1A_vS1B_EENS_8epilogue10collective6detail29Sm90TmaWarpSpecializedAdapterINS1F_15DefaultEpilogueISJ_SK_SK_NS1E_6thread17LinearCombinationISJ_Li1EffLNS1J_9ScaleType4KindE0ELNS_15FloatRoundStyleE2ESJ_EENS1_15EpilogueDefaultEEEEEvvEEEEvNT_6ParamsE:
        .type           _ZN7cutlass13device_kernelINS_4gemm6kernel13GemmUniversalIN4cute5tupleIJiiiiEEENS1_10collective13CollectiveMmaINS1_37MainloopSm90TmaGmmaWarpSpecializedFP8ILi12ENS5_IJNS4_1CILi2EEENSA_ILi1EEESC_EEENS1_35KernelTmaWarpSpecializedCooperativeEEENS5_IJNSA_ILi128EEENSA_ILi16EEESG_EEENS_12float_e4m3_tENS5_IJlSC_lEEESJ_SK_NS4_8TiledMMAINS4_8MMA_AtomIJNS4_4SM904GMMA30MMA_64x16x32_F32E4M3E4M3_SS_TNILNSO_7ScaleInE1ELSQ_1EEEEEENS4_6LayoutISD_NS5_IJSC_NSA_ILi0EEESU_EEEEENS5_IJNS4_10UnderscoreESX_SX_EEEEENS4_13SM90_TMA_LOADENS4_14ComposedLayoutINS4_7SwizzleILi3ELi4ELi3EEENS4_18smem_ptr_flag_bitsILi8EEENST_INS5_IJNSA_ILi8EEESG_EEENS5_IJSG_SC_EEEEEEEvNS4_8identityENS4_23SM90_TMA_LOAD_MULTICASTES1A_vS1B_EENS_8epilogue10collective6detail29Sm90TmaWarpSpecializedAdapterINS1F_15DefaultEpilogueISJ_SK_SK_NS1E_6thread17LinearCombinationISJ_Li1EffLNS1J_9ScaleType4KindE0ELNS_15FloatRoundStyleE2ESJ_EENS1_15EpilogueDefaultEEEEEvvEEEEvNT_6ParamsE,@function
        .size           _ZN7cutlass13device_kernelINS_4gemm6kernel13GemmUniversalIN4cute5tupleIJiiiiEEENS1_10collective13CollectiveMmaINS1_37MainloopSm90TmaGmmaWarpSpecializedFP8ILi12ENS5_IJNS4_1CILi2EEENSA_ILi1EEESC_EEENS1_35KernelTmaWarpSpecializedCooperativeEEENS5_IJNSA_ILi128EEENSA_ILi16EEESG_EEENS_12float_e4m3_tENS5_IJlSC_lEEESJ_SK_NS4_8TiledMMAINS4_8MMA_AtomIJNS4_4SM904GMMA30MMA_64x16x32_F32E4M3E4M3_SS_TNILNSO_7ScaleInE1ELSQ_1EEEEEENS4_6LayoutISD_NS5_IJSC_NSA_ILi0EEESU_EEEEENS5_IJNS4_10UnderscoreESX_SX_EEEEENS4_13SM90_TMA_LOADENS4_14ComposedLayoutINS4_7SwizzleILi3ELi4ELi3EEENS4_18smem_ptr_flag_bitsILi8EEENST_INS5_IJNSA_ILi8EEESG_EEENS5_IJSG_SC_EEEEEEEvNS4_8identityENS4_23SM90_TMA_LOAD_MULTICASTES1A_vS1B_EENS_8epilogue10collective6detail29Sm90TmaWarpSpecializedAdapterINS1F_15DefaultEpilogueISJ_SK_SK_NS1E_6thread17LinearCombinationISJ_Li1EffLNS1J_9ScaleType4KindE0ELNS_15FloatRoundStyleE2ESJ_EENS1_15EpilogueDefaultEEEEEvvEEEEvNT_6ParamsE,(.L_x_109 - _ZN7cutlass13device_kernelINS_4gemm6kernel13GemmUniversalIN4cute5tupleIJiiiiEEENS1_10collective13CollectiveMmaINS1_37MainloopSm90TmaGmmaWarpSpecializedFP8ILi12ENS5_IJNS4_1CILi2EEENSA_ILi1EEESC_EEENS1_35KernelTmaWarpSpecializedCooperativeEEENS5_IJNSA_ILi128EEENSA_ILi16EEESG_EEENS_12float_e4m3_tENS5_IJlSC_lEEESJ_SK_NS4_8TiledMMAINS4_8MMA_AtomIJNS4_4SM904GMMA30MMA_64x16x32_F32E4M3E4M3_SS_TNILNSO_7ScaleInE1ELSQ_1EEEEEENS4_6LayoutISD_NS5_IJSC_NSA_ILi0EEESU_EEEEENS5_IJNS4_10UnderscoreESX_SX_EEEEENS4_13SM90_TMA_LOADENS4_14ComposedLayoutINS4_7SwizzleILi3ELi4ELi3EEENS4_18smem_ptr_flag_bitsILi8EEENST_INS5_IJNSA_ILi8EEESG_EEENS5_IJSG_SC_EEEEEEEvNS4_8identityENS4_23SM90_TMA_LOAD_MULTICASTES1A_vS1B_EENS_8epilogue10collective6detail29Sm90TmaWarpSpecializedAdapterINS1F_15DefaultEpilogueISJ_SK_SK_NS1E_6thread17LinearCombinationISJ_Li1EffLNS1J_9ScaleType4KindE0ELNS_15FloatRoundStyleE2ESJ_EENS1_15EpilogueDefaultEEEEEvvEEEEvNT_6ParamsE)
        .other          _ZN7cutlass13device_kernelINS_4gemm6kernel13GemmUniversalIN4cute5tupleIJiiiiEEENS1_10collective13CollectiveMmaINS1_37MainloopSm90TmaGmmaWarpSpecializedFP8ILi12ENS5_IJNS4_1CILi2EEENSA_ILi1EEESC_EEENS1_35KernelTmaWarpSpecializedCooperativeEEENS5_IJNSA_ILi128EEENSA_ILi16EEESG_EEENS_12float_e4m3_tENS5_IJlSC_lEEESJ_SK_NS4_8TiledMMAINS4_8MMA_AtomIJNS4_4SM904GMMA30MMA_64x16x32_F32E4M3E4M3_SS_TNILNSO_7ScaleInE1ELSQ_1EEEEEENS4_6LayoutISD_NS5_IJSC_NSA_ILi0EEESU_EEEEENS5_IJNS4_10UnderscoreESX_SX_EEEEENS4_13SM90_TMA_LOADENS4_14ComposedLayoutINS4_7SwizzleILi3ELi4ELi3EEENS4_18smem_ptr_flag_bitsILi8EEENST_INS5_IJNSA_ILi8EEESG_EEENS5_IJSG_SC_EEEEEEEvNS4_8identityENS4_23SM90_TMA_LOAD_MULTICASTES1A_vS1B_EENS_8epilogue10collective6detail29Sm90TmaWarpSpecializedAdapterINS1F_15DefaultEpilogueISJ_SK_SK_NS1E_6thread17LinearCombinationISJ_Li1EffLNS1J_9ScaleType4KindE0ELNS_15FloatRoundStyleE2ESJ_EENS1_15EpilogueDefaultEEEEEvvEEEEvNT_6ParamsE,@"STO_CUDA_ENTRY STV_DEFAULT"
_ZN7cutlass13device_kernelINS_4gemm6kernel13GemmUniversalIN4cute5tupleIJiiiiEEENS1_10collective13CollectiveMmaINS1_37MainloopSm90TmaGmmaWarpSpecializedFP8ILi12ENS5_IJNS4_1CILi2EEENSA_ILi1EEESC_EEENS1_35KernelTmaWarpSpecializedCooperativeEEENS5_IJNSA_ILi128EEENSA_ILi16EEESG_EEENS_12float_e4m3_tENS5_IJlSC_lEEESJ_SK_NS4_8TiledMMAINS4_8MMA_AtomIJNS4_4SM904GMMA30MMA_64x16x32_F32E4M3E4M3_SS_TNILNSO_7ScaleInE1ELSQ_1EEEEEENS4_6LayoutISD_NS5_IJSC_NSA_ILi0EEESU_EEEEENS5_IJNS4_10UnderscoreESX_SX_EEEEENS4_13SM90_TMA_LOADENS4_14ComposedLayoutINS4_7SwizzleILi3ELi4ELi3EEENS4_18smem_ptr_flag_bitsILi8EEENST_INS5_IJNSA_ILi8EEESG_EEENS5_IJSG_SC_EEEEEEEvNS4_8identityENS4_23SM90_TMA_LOAD_MULTICASTES1A_vS1B_EENS_8epilogue10collective6detail29Sm90TmaWarpSpecializedAdapterINS1F_15DefaultEpilogueISJ_SK_SK_NS1E_6thread17LinearCombinationISJ_Li1EffLNS1J_9ScaleType4KindE0ELNS_15FloatRoundStyleE2ESJ_EENS1_15EpilogueDefaultEEEEEvvEEEEvNT_6ParamsE:
[----:B------:R-:W-:Y:S01]  /*0000*/  LDC R1, c[0x0][0x28] ;  /* 0x00000a00ff017b82 */ /* 0x000fe20000000800 */
[----:B------:R-:W0:Y:S01]  /*0010*/  S2R R10, SR_TID.X ;  /* 0x00000000000a7919 */ /* 0x000e220000002100 */
[----:B------:R-:W-:Y:S01]  /*0020*/  ELECT P0, URZ, PT ;  /* 0x00000000003f782f */ /* 0x000fe20003800000 */
[----:B------:R-:W-:Y:S01]  /*0030*/  BSSY B0, `(.L_x_0) ;  /* 0x000000f000007945 */ /* 0x000fe20003800000 */
[--C-:B0-----:R-:W-:Y:S02]  /*0040*/  SHF.R.U32.HI R0, RZ, 0x5, R10.reuse ;  /* 0x00000005ff007819 */ /* 0x101fe4000001160a */
[----:B------:R-:W-:-:S03]  /*0050*/  SHF.R.U32.HI R14, RZ, 0x7, R10 ;  /* 0x00000007ff0e7819 */ /* 0x000fc6000001160a */
[----:B------:R-:W0:Y:S04]  /*0060*/  SHFL.IDX PT, R2, R0, RZ, 0x1f ;  /* 0x00001fff00027589 */ /* 0x000e2800000e0000 */
[----:B------:R1:W2:Y:S01]  /*0070*/  SHFL.IDX PT, R5, R14, RZ, 0x1f ;  /* 0x00001fff0e057589 */ /* 0x0002a200000e0000 */
[----:B0-----:R-:W-:-:S13]  /*0080*/  ISETP.NE.OR P0, PT, R2, RZ, !P0 ;  /* 0x000000ff0200720c */ /* 0x001fda0004705670 */
[----:B-12---:R-:W-:Y:S05]  /*0090*/  @P0 BRA `(.L_x_1) ;  /* 0x0000000000200947 */ /* 0x006fea0003800000 */
[----:B------:R-:W-:Y:S02]  /*00a0*/  ULDC.64 UR4, c[0x0][0x198] ;  /* 0x0000660000047ab9 */ /* 0x000fe40000000a00 */
[----:B------:R-:W-:Y:S02]  /*00b0*/  UIADD3 UR6, UP0, UR4, 0xf0, URZ ;  /* 0x000000f004067890 */ /* 0x000fe4000ff1e03f */
[----:B------:R-:W-:Y:S02]  /*00c0*/  UIADD3 UR4, UP1, UR4, 0x1f0, URZ ;  /* 0x000001f004047890 */ /* 0x000fe4000ff3e03f */
[----:B------:R-:W-:Y:S02]  /*00d0*/  UIADD3.X UR7, URZ, UR5, URZ, UP0, !UPT ;  /* 0x000000053f077290 */ /* 0x000fe400087fe43f */
[----:B------:R-:W-:-:S07]  /*00e0*/  UIADD3.X UR5, URZ, UR5, URZ, UP1, !UPT ;  /* 0x000000053f057290 */ /* 0x000fce0008ffe43f */
[----:B------:R0:W-:Y:S02]  /*00f0*/  UTMACCTL.PF [UR6] ;  /* 0x00000000060079b9 */ /* 0x0001e40008040000 */
[----:B------:R0:W-:Y:S02]  /*0100*/  UTMACCTL.PF [UR4] ;  /* 0x00000000040079b9 */ /* 0x0001e40008040000 */
[----:B0-----:R-:W-:Y:S01]  /*0110*/  NOP ;  /* 0x0000000000007918 */ /* 0x001fe20000000000 */
.L_x_1:
[----:B------:R-:W-:Y:S05]  /*0120*/  BSYNC B0 ;  /* 0x0000000000007941 */ /* 0x000fea0003800000 */
.L_x_0:
[----:B------:R-:W0:Y:S02]  /*0130*/  SHFL.IDX PT, R3, R0, RZ, 0x1f ;  /* 0x00001fff00037589 */ /* 0x000e2400000e0000 */
[----:B0-----:R-:W-:-:S13]  /*0140*/  ISETP.NE.AND P0, PT, R3, RZ, PT ;  /* 0x000000ff0300720c */ /* 0x001fda0003f05270 */
[----:B------:R-:W-:Y:S05]  /*0150*/  @P0 BRA `(.L_x_2) ;  /* 0x0000000000a40947 */ /* 0x000fea0003800000 */
[----:B------:R-:W-:Y:S01]  /*0160*/  ELECT P0, URZ, PT ;  /* 0x00000000003f782f */ /* 0x000fe20003800000 */
[----:B------:R-:W-:-:S12]  /*0170*/  BSSY B0, `(.L_x_2) ;  /* 0x0000027000007945 */ /* 0x000fd80003800000 */
[----:B------:R-:W-:Y:S05]  /*0180*/  @!P0 BRA `(.L_x_3) ;  /* 0x0000000000948947 */ /* 0x000fea0003800000 */
[----:B------:R-:W0:Y:S01]  /*0190*/  S2UR UR8, SR_CgaCtaId ;  /* 0x00000000000879c3 */ /* 0x000e220000008800 */
[----:B------:R-:W-:Y:S01]  /*01a0*/  UMOV UR4, 0x400 ;  /* 0x0000040000047882 */ /* 0x000fe20000000000 */
[----:B------:R-:W-:Y:S01]  /*01b0*/  UMOV UR5, 0x1 ;  /* 0x0000000100057882 */ /* 0x000fe20000000000 */
[----:B------:R-:W-:Y:S02]  /*01c0*/  UMOV UR6, 0x4 ;  /* 0x0000000400067882 */ /* 0x000fe40000000000 */
[----:B------:R-:W-:-:S04]  /*01d0*/  UIADD3 UR6, -UR6, 0x100000, URZ ;  /* 0x0010000006067890 */ /* 0x000fc8000fffe13f */
[----:B------:R-:W-:Y:S02]  /*01e0*/  USHF.L.U32 UR7, UR6, 0xb, URZ ;  /* 0x0000000b06077899 */ /* 0x000fe4000800063f */
[----:B------:R-:W-:Y:S02]  /*01f0*/  USHF.L.U32 UR6, UR6, 0x1, URZ ;  /* 0x0000000106067899 */ /* 0x000fe4000800063f */
[----:B0-----:R-:W-:Y:S02]  /*0200*/  ULEA UR8, UR8, UR4, 0x18 ;  /* 0x0000000408087291 */ /* 0x001fe4000f8ec03f */
[----:B------:R-:W-:-:S04]  /*0210*/  UIADD3 UR4, -UR5, 0x100000, URZ ;  /* 0x0010000005047890 */ /* 0x000fc8000fffe13f */
[----:B------:R-:W-:Y:S02]  /*0220*/  USHF.L.U32 UR5, UR4, 0xb, URZ ;  /* 0x0000000b04057899 */ /* 0x000fe4000800063f */
[----:B------:R-:W-:Y:S01]  /*0230*/  USHF.L.U32 UR4, UR4, 0x1, URZ ;  /* 0x0000000104047899 */ /* 0x000fe2000800063f */
[----:B------:R-:W0:Y:S11]  /*0240*/  FENCE.VIEW.ASYNC.S ;  /* 0x00000000000073c6 */ /* 0x000e360000000000 */
[----:B0-----:R0:W1:Y:S01]  /*0250*/  SYNCS.EXCH.64 URZ, [UR8], UR4 ;  /* 0x00000004083f75b2 */ /* 0x0010620008000100 */
[----:B------:R0:W2:Y:S01]  /*0260*/  SYNCS.EXCH.64 URZ, [UR8+0x60], UR6 ;  /* 0x00006006083f75b2 */ /* 0x0000a20008000100 */
[----:B------:R0:W3:Y:S01]  /*0270*/  SYNCS.EXCH.64 URZ, [UR8+0x8], UR4 ;  /* 0x00000804083f75b2 */ /* 0x0000e20008000100 */
[----:B------:R0:W4:Y:S01]  /*0280*/  SYNCS.EXCH.64 URZ, [UR8+0x68], UR6 ;  /* 0x00006806083f75b2 */ /* 0x0001220008000100 */
[----:B------:R0:W0:Y:S01]  /*0290*/  SYNCS.EXCH.64 URZ, [UR8+0x10], UR4 ;  /* 0x00001004083f75b2 */ /* 0x0000220008000100 */
        /* <DEDUP_REMOVED lines=19> */
[----:B-1----:R-:W-:Y:S01]  /*03d0*/  NOP ;  /* 0x0000000000007918 */ /* 0x002fe20000000000 */
.L_x_3:
[----:B0-----:R-:W-:Y:S05]  /*03e0*/  BSYNC B0 ;  /* 0x0000000000007941 */ /* 0x001fea0003800000 */
.L_x_2:
[----:B------:R-:W-:Y:S01]  /*03f0*/  SHF.R.S32.HI R7, RZ, 0x1f, R10 ;  /* 0x0000001fff077819 */ /* 0x000fe2000001140a */
[----:B------:R-:W0:Y:S01]  /*0400*/  SHFL.IDX PT, R0, R0, RZ, 0x1f ;  /* 0x00001fff00007589 */ /* 0x000e2200000e0000 */
[----:B------:R-:W1:Y:S01]  /*0410*/  S2UR UR8, SR_CTAID.X ;  /* 0x00000000000879c3 */ /* 0x000e620000002500 */
[----:B------:R-:W-:Y:S02]  /*0420*/  ELECT P0, URZ, PT ;  /* 0x00000000003f782f */ /* 0x000fe40003800000 */
[----:B------:R-:W-:Y:S01]  /*0430*/  LEA.HI R7, R7, R10, RZ, 0x7 ;  /* 0x0000000a07077211 */ /* 0x000fe200078f38ff */
[----:B------:R-:W5:Y:S01]  /*0440*/  S2R R4, SR_CTAID.Y ;  /* 0x0000000000047919 */ /* 0x000f620000002600 */
[----:B------:R-:W-:Y:S01]  /*0450*/  ULDC UR4, c[0x0][0x150] ;  /* 0x0000540000047ab9 */ /* 0x000fe20000000800 */
[----:B------:R-:W-:Y:S01]  /*0460*/  VIADD R20, R5, 0xffffffff ;  /* 0xffffffff05147836 */ /* 0x000fe20000000000 */
[----:B------:R-:W-:Y:S01]  /*0470*/  LOP3.LUT R7, R7, 0xffffff80, RZ, 0xc0, !PT ;  /* 0xffffff8007077812 */ /* 0x000fe200078ec0ff */
[----:B------:R-:W-:Y:S01]  /*0480*/  NOP ;  /* 0x0000000000007918 */ /* 0x000fe20000000000 */
[----:B------:R-:W2:Y:S01]  /*0490*/  LDC R11, c[0x0][0x144] ;  /* 0x00005100ff0b7b82 */ /* 0x000ea20000000800 */
[----:B------:R-:W-:Y:S01]  /*04a0*/  NOP ;  /* 0x0000000000007918 */ /* 0x000fe20000000000 */
[----:B------:R-:W-:Y:S01]  /*04b0*/  ISETP.GE.U32.AND P6, PT, R20, 0x2, PT ;  /* 0x000000021400780c */ /* 0x000fe20003fc6070 */
[----:B------:R-:W-:Y:S01]  /*04c0*/  IMAD.IADD R7, R10, 0x1, -R7 ;  /* 0x000000010a077824 */ /* 0x000fe200078e0a07 */
[----:B------:R-:W-:-:S04]  /*04d0*/  ISETP.NE.AND P4, PT, R5, RZ, PT ;  /* 0x000000ff0500720c */ /* 0x000fc80003f85270 */
[----:B------:R-:W-:Y:S01]  /*04e0*/  SHF.R.S32.HI R6, RZ, 0x1f, R7 ;  /* 0x0000001fff067819 */ /* 0x000fe20000011407 */
[----:B------:R-:W3:Y:S03]  /*04f0*/  LDC R15, c[0x0][0x140] ;  /* 0x00005000ff0f7b82 */ /* 0x000ee60000000800 */
[----:B------:R-:W-:Y:S02]  /*0500*/  LEA.HI R6, R6, R7, RZ, 0x3 ;  /* 0x0000000706067211 */ /* 0x000fe400078f18ff */
[----:B0-----:R-:W-:Y:S02]  /*0510*/  ISETP.NE.OR P0, PT, R0, RZ, !P0 ;  /* 0x000000ff0000720c */ /* 0x001fe40004705670 */
[--C-:B------:R-:W-:Y:S01]  /*0520*/  SHF.R.S32.HI R0, RZ, 0x3, R6.reuse ;  /* 0x00000003ff007819 */ /* 0x100fe20000011406 */
[----:B------:R-:W0:Y:S01]  /*0530*/  LDC R13, c[0x0][0x148] ;  /* 0x00005200ff0d7b82 */ /* 0x000e220000000800 */
[----:B------:R-:W-:-:S02]  /*0540*/  SHF.R.S32.HI R9, RZ, 0x1f, R6 ;  /* 0x0000001fff097819 */ /* 0x000fc40000011406 */
[----:B------:R-:W-:Y:S02]  /*0550*/  SHF.R.S32.HI R6, RZ, 0x1f, R3 ;  /* 0x0000001fff067819 */ /* 0x000fe40000011403 */
[----:B-1----:R-:W-:Y:S02]  /*0560*/  I2FP.F32.U32 R8, UR8 ;  /* 0x0000000800087c45 */ /* 0x002fe40008201000 */
[----:B------:R-:W-:Y:S02]  /*0570*/  LEA.HI R9, R9, R0, RZ, 0x2 ;  /* 0x0000000009097211 */ /* 0x000fe400078f10ff */
[----:B------:R-:W-:Y:S01]  /*0580*/  LEA.HI R6, R6, R3, RZ, 0x2 ;  /* 0x0000000306067211 */ /* 0x000fe200078f10ff */
[----:B------:R-:W-:Y:S01]  /*0590*/  FMUL R8, R8, UR4 ;  /* 0x0000000408087c20 */ /* 0x000fe20008400000 */
[----:B------:R-:W-:Y:S01]  /*05a0*/  LOP3.LUT R9, R9, 0xfffffffc, RZ, 0xc0, !PT ;  /* 0xfffffffc09097812 */ /* 0x000fe200078ec0ff */
[----:B------:R-:W-:Y:S01]  /*05b0*/  VOTEU.ALL UP0, P0 ;  /* 0x00000000003f7886 */ /* 0x000fe20000000000 */
[----:B------:R-:W-:Y:S01]  /*05c0*/  LOP3.LUT R6, R6, 0x3ffffffc, RZ, 0xc0, !PT ;  /* 0x3ffffffc06067812 */ /* 0x000fe200078ec0ff */
[----:B------:R-:W-:Y:S01]  /*05d0*/  ULDC UR4, c[0x0][0x154] ;  /* 0x0000550000047ab9 */ /* 0x000fe20000000800 */
[----:B-----5:R-:W-:Y:S01]  /*05e0*/  I2FP.F32.U32 R12, R4 ;  /* 0x00000004000c7245 */ /* 0x020fe20000201000 */
[----:B------:R-:W1:Y:S01]  /*05f0*/  F2I.U32.TRUNC.NTZ R8, R8 ;  /* 0x0000000800087305 */ /* 0x000e62000020f000 */
[----:B------:R-:W-:Y:S01]  /*0600*/  IMAD.IADD R9, R0, 0x1, -R9 ;  /* 0x0000000100097824 */ /* 0x000fe200078e0a09 */
[----:B------:R-:W5:Y:S01]  /*0610*/  @!UP0 S2UR UR7, SR_CgaCtaId ;  /* 0x00000000000789c3 */ /* 0x000f620000008800 */
[----:B------:R-:W-:-:S02]  /*0620*/  IMAD.IADD R6, R3, 0x1, -R6 ;  /* 0x0000000103067824 */ /* 0x000fc400078e0a06 */
[----:B------:R-:W-:Y:S01]  /*0630*/  FMUL R12, R12, UR4 ;  /* 0x000000040c0c7c20 */ /* 0x000fe20008400000 */
[----:B------:R-:W-:Y:S01]  /*0640*/  SHF.R.S32.HI R3, RZ, 0x1f, R2 ;  /* 0x0000001fff037819 */ /* 0x000fe20000011402 */
[----:B------:R-:W-:Y:S01]  /*0650*/  UMOV UR4, 0x20 ;  /* 0x0000002000047882 */ /* 0x000fe20000000000 */
[----:B------:R-:W-:Y:S01]  /*0660*/  IMAD R6, R6, 0x4, R9 ;  /* 0x0000000406067824 */ /* 0x000fe200078e0209 */
[----:B------:R-:W-:Y:S01]  /*0670*/  @!UP0 UMOV UR6, 0x400 ;  /* 0x0000040000068882 */ /* 0x000fe20000000000 */
[----:B------:R-:W-:Y:S01]  /*0680*/  LEA.HI R3, R3, R2, RZ, 0x2 ;  /* 0x0000000203037211 */ /* 0x000fe200078f10ff */
[----:B------:R-:W4:Y:S01]  /*0690*/  F2I.U32.TRUNC.NTZ R12, R12 ;  /* 0x0000000c000c7305 */ /* 0x000f22000020f000 */
[----:B------:R-:W-:-:S04]  /*06a0*/  @!UP0 UIADD3 UR4, -UR4, 0x100000, URZ ;  /* 0x0010000004048890 */ /* 0x000fc8000fffe13f */
[----:B------:R-:W-:Y:S02]  /*06b0*/  @!UP0 USHF.L.U32 UR5, UR4, 0xb, URZ ;  /* 0x0000000b04058899 */ /* 0x000fe4000800063f */
[----:B------:R-:W-:Y:S01]  /*06c0*/  @!UP0 USHF.L.U32 UR4, UR4, 0x1, URZ ;  /* 0x0000000104048899 */ /* 0x000fe2000800063f */
[----:B------:R-:W-:Y:S01]  /*06d0*/  LEA.HI R0, R6, R6, RZ, 0x1 ;  /* 0x0000000606007211 */ /* 0x000fe200078f08ff */
[----:B------:R-:W-:Y:S01]  /*06e0*/  VOTEU.ALL UP1, P0 ;  /* 0x00000000003f7886 */ /* 0x000fe20000020000 */
[----:B------:R-:W-:Y:S01]  /*06f0*/  LOP3.LUT R3, R3, 0xfffffffc, RZ, 0xc0, !PT ;  /* 0xfffffffc03037812 */ /* 0x000fe200078ec0ff */
[----:B-1----:R-:W-:Y:S01]  /*0700*/  IMAD.MOV R16, RZ, RZ, -R8 ;  /* 0x000000ffff107224 */ /* 0x002fe200078e0a08 */
[----:B------:R-:W-:Y:S01]  /*0710*/  LOP3.LUT R9, R0, 0xfffffffe, RZ, 0xc0, !PT ;  /* 0xfffffffe00097812 */ /* 0x000fe200078ec0ff */
[----:B------:R-:W-:Y:S01]  /*0720*/  IMAD.MOV.U32 R8, RZ, RZ, 0x1 ;  /* 0x00000001ff087424 */ /* 0x000fe200078e00ff */
[----:B---3--:R-:W-:Y:S01]  /*0730*/  ISETP.EQ.U32.AND P3, PT, R15, 0x1, PT ;  /* 0x000000010f00780c */ /* 0x008fe20003f62070 */
[----:B--2---:R-:W-:-:S02]  /*0740*/  IMAD R11, R11, R16, UR8 ;  /* 0x000000080b0b7e24 */ /* 0x004fc4000f8e0210 */
[C---:B------:R-:W-:Y:S02]  /*0750*/  IMAD.IADD R0, R6.reuse, 0x1, -R9 ;  /* 0x0000000106007824 */ /* 0x040fe400078e0a09 */
[----:B------:R-:W-:Y:S02]  /*0760*/  IMAD.SHL.U32 R9, R6, 0x4, RZ ;  /* 0x0000000406097824 */ /* 0x000fe400078e00ff */
[----:B------:R-:W-:Y:S01]  /*0770*/  IMAD.IADD R2, R2, 0x1, -R3 ;  /* 0x0000000102027824 */ /* 0x000fe200078e0a03 */
[----:B------:R-:W-:Y:S01]  /*0780*/  ISETP.NE.AND P2, PT, R0, R11, PT ;  /* 0x0000000b0000720c */ /* 0x000fe20003f45270 */
[----:B----4-:R-:W-:Y:S01]  /*0790*/  IMAD.MOV R12, RZ, RZ, -R12 ;  /* 0x000000ffff0c7224 */ /* 0x010fe200078e0a0c */
[----:B------:R-:W-:Y:S01]  /*07a0*/  LOP3.LUT R3, R6, 0xc, R9, 0x78, !PT ;  /* 0x0000000c06037812 */ /* 0x000fe200078e7809 */
[----:B-----5:R-:W-:Y:S01]  /*07b0*/  @!UP0 ULEA UR6, UR7, UR6, 0x18 ;  /* 0x0000000607068291 */ /* 0x020fe2000f8ec03f */
[----:B------:R-:W-:Y:S01]  /*07c0*/  ISETP.NE.AND P1, PT, R2, 0x3, PT ;  /* 0x000000030200780c */ /* 0x000fe20003f25270 */
[----:B------:R-:W-:Y:S01]  /*07d0*/  VOTEU.ALL UP0, P0 ;  /* 0x00000000003f7886 */ /* 0x000fe20000000000 */
[----:B0-----:R-:W-:Y:S01]  /*07e0*/  IMAD R9, R13, R12, R4 ;  /* 0x0000000c0d097224 */ /* 0x001fe200078e0204 */
[----:B------:R-:W-:-:S02]  /*07f0*/  LOP3.LUT P0, RZ, R7, 0x7, RZ, 0xc0, !PT ;  /* 0x0000000707ff7812 */ /* 0x000fc4000780c0ff */
[----:B------:R-:W-:Y:S02]  /*0800*/  ISETP.EQ.OR P1, PT, R2, RZ, !P1 ;  /* 0x000000ff0200720c */ /* 0x000fe40004f22670 */
[C---:B------:R-:W-:Y:S02]  /*0810*/  ISETP.LT.U32.AND P0, PT, R3.reuse, 0x2, !P0 ;  /* 0x000000020300780c */ /* 0x040fe40004701070 */
[----:B------:R-:W-:Y:S02]  /*0820*/  @P2 LEA.HI R0, R3, R3, RZ, 0x1 ;  /* 0x0000000303002211 */ /* 0x000fe400078f08ff */
[----:B------:R-:W-:Y:S01]  /*0830*/  ISETP.EQ.AND P1, PT, R5, RZ, P1 ;  /* 0x000000ff0500720c */ /* 0x000fe20000f22270 */
[----:B------:R-:W0:Y:S02]  /*0840*/  FENCE.VIEW.ASYNC.S ;  /* 0x00000000000073c6 */ /* 0x000e240000000000 */
[----:B0-----:R0:W1:Y:S01]  /*0850*/  @!UP0 SYNCS.EXCH.64 URZ, [UR6+0xd0], UR4 ;  /* 0x0000d004063f85b2 */ /* 0x0010620008000100 */
[----:B------:R-:W-:-:S02]  /*0860*/  @P2 SHF.R.S32.HI R0, RZ, 0x1, R0 ;  /* 0x00000001ff002819 */ /* 0x000fc40000011400 */
[----:B------:R-:W-:Y:S02]  /*0870*/  SEL R7, RZ, 0x1, !P0 ;  /* 0x00000001ff077807 */ /* 0x000fe40004000000 */
[----:B------:R-:W-:Y:S02]  /*0880*/  @P2 ISETP.NE.AND P5, PT, R0, R9, PT ;  /* 0x000000090000220c */ /* 0x000fe40003fa5270 */
[----:B------:R-:W-:Y:S02]  /*0890*/  SEL R0, RZ, 0x1, !P1 ;  /* 0x00000001ff007807 */ /* 0x000fe40004800000 */
[----:B------:R-:W-:Y:S02]  /*08a0*/  @P2 SEL R8, RZ, 0x1, P5 ;  /* 0x00000001ff082807 */ /* 0x000fe40002800000 */
[----:B------:R-:W-:Y:S02]  /*08b0*/  LOP3.LUT R9, R10, 0x7f, RZ, 0xc0, !PT ;  /* 0x0000007f0a097812 */ /* 0x000fe400078ec0ff */
[----:B------:R-:W-:-:S02]  /*08c0*/  LOP3.LUT R8, R8, R7, RZ, 0xc0, !PT ;  /* 0x0000000708087212 */ /* 0x000fc400078ec0ff */
[----:B------:R-:W-:Y:S01]  /*08d0*/  SEL R0, R0, 0x2, P6 ;  /* 0x0000000200007807 */ /* 0x000fe20003000000 */
[----:B------:R0:W2:Y:S01]  /*08e0*/  @!UP1 SYNCS.EXCH.64 URZ, [UR6+0xd8], UR4 ;  /* 0x0000d804063f95b2 */ /* 0x0000a20008000100 */
[----:B------:R-:W-:Y:S01]  /*08f0*/  NOP ;  /* 0x0000000000007918 */ /* 0x000fe20000000000 */
[----:B------:R-:W-:Y:S05]  /*0900*/  @!P3 BRA `(.L_x_4) ;  /* 0x000000000008b947 */ /* 0x000fea0003800000 */
[----:B-12---:R-:W-:Y:S01]  /*0910*/  UCGABAR_ARV ;  /* 0x00000000000079c7 */ /* 0x006fe20008000000 */
[----:B------:R-:W-:Y:S05]  /*0920*/  BRA `(.L_x_5) ;  /* 0x0000000000047947 */ /* 0x000fea0003800000 */
.L_x_4:
[----:B-12---:R-:W-:Y:S01]  /*0930*/  NOP ;  /* 0x0000000000007918 */ /* 0x006fe20000000000 */
.L_x_5:
[----:B------:R-:W1:Y:S01]  /*0940*/  LDC R5, c[0x0][0x65c] ;  /* 0x00019700ff057b82 */ /* 0x000e620000000800 */
[----:B------:R-:W-:Y:S02]  /*0950*/  IMAD.U32 R6, RZ, RZ, UR8 ;  /* 0x00000008ff067e24 */ /* 0x000fe4000f8e00ff */
[----:B------:R-:W-:Y:S01]  /*0960*/  IMAD.MOV.U32 R7, RZ, RZ, RZ ;  /* 0x000000ffff077224 */ /* 0x000fe200078e00ff */
[----:B-1----:R-:W-:-:S13]  /*0970*/  ISETP.NE.AND P2, PT, R5, 0x1, PT ;  /* 0x000000010500780c */ /* 0x002fda0003f45270 */
[----:B------:R-:W1:Y:S01]  /*0980*/  @P2 LDC R19, c[0x0][0x10] ;  /* 0x00000400ff132b82 */ /* 0x000e620000000800 */
[----:B------:R-:W-:Y:S02]  /*0990*/  @P2 IMAD.MOV.U32 R5, RZ, RZ, RZ ;  /* 0x000000ffff052224 */ /* 0x000fe400078e00ff */
[----:B------:R-:W-:-:S05]  /*09a0*/  @P2 IMAD.MOV.U32 R15, RZ, RZ, RZ ;  /* 0x000000ffff0f2224 */ /* 0x000fca00078e00ff */
[----:B------:R-:W2:Y:S01]  /*09b0*/  @!P2 LDC R17, c[0x0][0xc] ;  /* 0x00000300ff11ab82 */ /* 0x000ea20000000800 */
[----:B0-----:R-:W-:Y:S01]  /*09c0*/  ULDC UR4, c[0x0][0xc] ;  /* 0x0000030000047ab9 */ /* 0x001fe20000000800 */
[----:B------:R-:W-:Y:S01]  /*09d0*/  ULDC UR5, c[0x0][0x10] ;  /* 0x0000040000057ab9 */ /* 0x000fe20000000800 */
[----:B------:R-:W-:Y:S01]  /*09e0*/  ULDC UR6, c[0x0][0x14] ;  /* 0x0000050000067ab9 */ /* 0x000fe20000000800 */
[----:B------:R-:W-:-:S04]  /*09f0*/  UIMAD.WIDE.U32 UR4, UR4, UR5, URZ ;  /* 0x00000005040472a5 */ /* 0x000fc8000f8e003f */
[----:B------:R-:W-:Y:S02]  /*0a00*/  UIMAD.WIDE.U32 UR14, UR4, UR6, URZ ;  /* 0x00000006040e72a5 */ /* 0x000fe4000f8e003f */
[----:B------:R-:W-:-:S04]  /*0a10*/  UIMAD UR13, UR5, UR6, URZ ;  /* 0x00000006050d72a4 */ /* 0x000fc8000f8e023f */
[----:B------:R-:W-:Y:S01]  /*0a20*/  UIADD3 UR13, UR15, UR13, URZ ;  /* 0x0000000d0f0d7290 */ /* 0x000fe2000fffe03f */
[----:B-1----:R-:W-:-:S04]  /*0a30*/  @P2 IMAD.WIDE.U32 R18, R19, UR8, R4 ;  /* 0x0000000813122c25 */ /* 0x002fc8000f8e0004 */
[----:B--2---:R-:W-:-:S04]  /*0a40*/  @!P2 IMAD.WIDE.U32 R16, R4, R17, R6 ;  /* 0x000000110410a225 */ /* 0x004fc800078e0006 */
[----:B------:R-:W-:Y:S02]  /*0a50*/  @P2 IMAD.MOV.U32 R6, RZ, RZ, R18 ;  /* 0x000000ffff062224 */ /* 0x000fe400078e0012 */
[----:B------:R-:W-:Y:S02]  /*0a60*/  @P2 IMAD.IADD R7, R19, 0x1, R15 ;  /* 0x0000000113072824 */ /* 0x000fe400078e020f */
[----:B------:R-:W-:Y:S02]  /*0a70*/  @!P2 IMAD.MOV.U32 R6, RZ, RZ, R16 ;  /* 0x000000ffff06a224 */ /* 0x000fe400078e0010 */
[----:B------:R-:W-:Y:S01]  /*0a80*/  @!P2 IMAD.MOV.U32 R7, RZ, RZ, R17 ;  /* 0x000000ffff07a224 */ /* 0x000fe200078e0011 */
[----:B------:R-:W-:Y:S06]  /*0a90*/  @!P3 BRA `(.L_x_6) ;  /* 0x00000000000cb947 */ /* 0x000fec0003800000 */
[----:B------:R-:W-:Y:S01]  /*0aa0*/  UCGABAR_WAIT ;  /* 0x0000000000007dc7 */ /* 0x000fe20008000000 */
[----:B------:R-:W-:Y:S01]  /*0ab0*/  CCTL.IVALL ;  /* 0x00000000ff00798f */ /* 0x000fe20002000000 */
[----:B------:R-:W-:Y:S05]  /*0ac0*/  BRA `(.L_x_7) ;  /* 0x0000000000047947 */ /* 0x000fea0003800000 */
.L_x_6:
[----:B------:R-:W-:Y:S06]  /*0ad0*/  BAR.SYNC.DEFER_BLOCKING 0x0 ;  /* 0x0000000000007b1d */ /* 0x000fec0000010000 */
.L_x_7:
[----:B------:R-:W-:Y:S05]  /*0ae0*/  @!P4 BRA `(.L_x_8) ;  /* 0x0000002800b8c947 */ /* 0x000fea0003800000 */
[----:B------:R-:W-:-:S13]  /*0af0*/  ISETP.GT.U32.AND P0, PT, R20, 0x1, PT ;  /* 0x000000011400780c */ /* 0x000fda0003f04070 */
[----:B------:R-:W-:Y:S05]  /*0b00*/  @P0 EXIT ;  /* 0x000000000000094d */ /* 0x000fea0003800000 */
[----:B------:R-:W-:Y:S01]  /*0b10*/  ULDC.64 UR4, c[0x0][0x650] ;  /* 0x0001940000047ab9 */ /* 0x000fe20000000a00 */
[----:B------:R-:W-:Y:S01]  /*0b20*/  PRMT R15, RZ, 0x7610, R15 ;  /* 0x00007610ff0f7816 */ /* 0x000fe2000000000f */
[----:B------:R-:W-:Y:S01]  /*0b30*/  IMAD.MOV.U32 R17, RZ, RZ, -0x1 ;  /* 0xffffffffff117424 */ /* 0x000fe200078e00ff */
[----:B------:R-:W-:Y:S01]  /*0b40*/  ISETP.GE.U32.AND P0, PT, R6, UR4, PT ;  /* 0x0000000406007c0c */ /* 0x000fe2000bf06070 */
[----:B------:R-:W-:Y:S02]  /*0b50*/  IMAD.MOV.U32 R18, RZ, RZ, -0x1 ;  /* 0xffffffffff127424 */ /* 0x000fe400078e00ff */
[----:B------:R-:W-:Y:S01]  /*0b60*/  IMAD.MOV.U32 R33, RZ, RZ, -0x1 ;  /* 0xffffffffff217424 */ /* 0x000fe200078e00ff */
[----:B------:R-:W-:-:S13]  /*0b70*/  ISETP.GE.U32.AND.EX P0, PT, R7, UR5, PT, P0 ;  /* 0x0000000507007c0c */ /* 0x000fda000bf06100 */
[----:B------:R-:W-:Y:S05]  /*0b80*/  @P0 BRA `(.L_x_9) ;  /* 0x0000000400240947 */ /* 0x000fea0003800000 */
[----:B------:R-:W0:Y:S01]  /*0b90*/  LDC.64 R24, c[0x0][0x628] ;  /* 0x00018a00ff187b82 */ /* 0x000e220000000a00 */
[----:B------:R-:W-:Y:S02]  /*0ba0*/  IMAD.MOV.U32 R16, RZ, RZ, R6 ;  /* 0x000000ffff107224 */ /* 0x000fe400078e0006 */
[----:B------:R-:W-:-:S05]  /*0bb0*/  IMAD.MOV.U32 R17, RZ, RZ, R7 ;  /* 0x000000ffff117224 */ /* 0x000fca00078e0007 */
[----:B------:R-:W1:Y:S08]  /*0bc0*/  LDC R2, c[0x0][0x630] ;  /* 0x00018c00ff027b82 */ /* 0x000e700000000800 */
[----:B------:R-:W2:Y:S01]  /*0bd0*/  LDC.64 R26, c[0x0][0x620] ;  /* 0x00018800ff1a7b82 */ /* 0x000ea20000000a00 */
[----:B0-----:R-:W-:-:S04]  /*0be0*/  ISETP.NE.U32.AND P0, PT, R24, RZ, PT ;  /* 0x000000ff1800720c */ /* 0x001fc80003f05070 */
[----:B------:R-:W-:-:S13]  /*0bf0*/  ISETP.NE.AND.EX P0, PT, R25, RZ, PT, P0 ;  /* 0x000000ff1900720c */ /* 0x000fda0003f05300 */
[----:B-12---:R-:W-:Y:S05]  /*0c00*/  @!P0 BRA `(.L_x_10) ;  /* 0x0000000000288947 */ /* 0x006fea0003800000 */
[----:B------:R-:W0:Y:S02]  /*0c10*/  LDC R15, c[0x0][0x634] ;  /* 0x00018d00ff0f7b82 */ /* 0x000e240000000800 */
[----:B0-----:R-:W-:-:S05]  /*0c20*/  IADD3 R15, P0, R6, R15, RZ ;  /* 0x0000000f060f7210 */ /* 0x001fca0007f1e0ff */
[----:B------:R-:W-:-:S04]  /*0c30*/  IMAD.X R23, RZ, RZ, R7, P0 ;  /* 0x000000ffff177224 */ /* 0x000fc800000e0607 */
[----:B------:R-:W-:-:S04]  /*0c40*/  IMAD.WIDE.U32 R16, R23, R24, RZ ;  /* 0x0000001817107225 */ /* 0x000fc800078e00ff */
[----:B------:R-:W-:-:S04]  /*0c50*/  IMAD.WIDE.U32 R18, P0, R15, R25, R16 ;  /* 0x000000190f127225 */ /* 0x000fc80007800010 */
[----:B------:R-:W-:-:S04]  /*0c60*/  IMAD.WIDE.U32 R16, R15, R24, RZ ;  /* 0x000000180f107225 */ /* 0x000fc800078e00ff */
[----:B------:R-:W-:Y:S01]  /*0c70*/  IMAD.X R21, RZ, RZ, RZ, P0 ;  /* 0x000000ffff157224 */ /* 0x000fe200000e06ff */
[----:B------:R-:W-:Y:S01]  /*0c80*/  IADD3 RZ, P0, R17, R18, RZ ;  /* 0x0000001211ff7210 */ /* 0x000fe20007f1e0ff */
[----:B------:R-:W-:-:S04]  /*0c90*/  IMAD.MOV.U32 R20, RZ, RZ, R19 ;  /* 0x000000ffff147224 */ /* 0x000fc800078e0013 */
[----:B------:R-:W-:-:S08]  /*0ca0*/  IMAD.WIDE.U32.X R16, R23, R25, R20, P0 ;  /* 0x0000001917107225 */ /* 0x000fd000000e0414 */
.L_x_10:
[----:B------:R-:W0:Y:S01]  /*0cb0*/  LDC.64 R28, c[0x0][0x640] ;  /* 0x00019000ff1c7b82 */ /* 0x000e220000000a00 */
[--C-:B------:R-:W-:Y:S01]  /*0cc0*/  SHF.R.U64 R33, R16, R2, R17.reuse ;  /* 0x0000000210217219 */ /* 0x100fe20000001211 */
[----:B------:R-:W-:Y:S01]  /*0cd0*/  IMAD R30, R13, R12, R4 ;  /* 0x0000000c0d1e7224 */ /* 0x000fe200078e0204 */
[----:B------:R-:W-:Y:S02]  /*0ce0*/  SHF.R.U32.HI R2, RZ, R2, R17 ;  /* 0x00000002ff027219 */ /* 0x000fe40000011611 */
[----:B------:R-:W-:-:S03]  /*0cf0*/  IADD3 R5, P0, RZ, -R33, RZ ;  /* 0x80000021ff057210 */ /* 0x000fc60007f1e0ff */
[----:B------:R-:W1:Y:S02]  /*0d00*/  LDC R20, c[0x0][0x618] ;  /* 0x00018600ff147b82 */ /* 0x000e640000000800 */
[----:B------:R-:W-:Y:S02]  /*0d10*/  IMAD.X R15, RZ, RZ, ~R2, P0 ;  /* 0x000000ffff0f7224 */ /* 0x000fe400000e0e02 */
[----:B------:R-:W-:-:S04]  /*0d20*/  IMAD.WIDE.U32 R16, R5, R26, R6 ;  /* 0x0000001a05107225 */ /* 0x000fc800078e0006 */
[----:B------:R-:W2:Y:S01]  /*0d30*/  LDC R22, c[0x0][0x608] ;  /* 0x00018200ff167b82 */ /* 0x000ea20000000800 */
[----:B------:R-:W-:Y:S02]  /*0d40*/  IMAD R2, R15, R26, RZ ;  /* 0x0000001a0f027224 */ /* 0x000fe400078e02ff */
[----:B------:R-:W-:Y:S02]  /*0d50*/  IMAD.MOV.U32 R15, RZ, RZ, -0x1 ;  /* 0xffffffffff0f7424 */ /* 0x000fe400078e00ff */
[----:B------:R-:W-:Y:S02]  /*0d60*/  IMAD R5, R5, R27, R2 ;  /* 0x0000001b05057224 */ /* 0x000fe400078e0202 */
[----:B------:R-:W-:Y:S01]  /*0d70*/  IMAD.MOV.U32 R27, RZ, RZ, 0x1 ;  /* 0x00000001ff1b7424 */ /* 0x000fe200078e00ff */
[----:B------:R-:W3:Y:S01]  /*0d80*/  LDC R24, c[0x0][0x658] ;  /* 0x00019600ff187b82 */ /* 0x000ee20000000800 */
[----:B------:R-:W-:Y:S01]  /*0d90*/  IMAD.IADD R5, R17, 0x1, R5 ;  /* 0x0000000111057824 */ /* 0x000fe200078e0205 */
[----:B0-----:R-:W-:-:S04]  /*0da0*/  ISETP.NE.U32.AND P0, PT, R28, RZ, PT ;  /* 0x000000ff1c00720c */ /* 0x001fc80003f05070 */
[----:B------:R-:W-:Y:S02]  /*0db0*/  ISETP.NE.AND.EX P0, PT, R29, RZ, PT, P0 ;  /* 0x000000ff1d00720c */ /* 0x000fe40003f05300 */
[----:B------:R-:W0:Y:S01]  /*0dc0*/  LDC R21, c[0x0][0x600] ;  /* 0x00018000ff157b82 */ /* 0x000e220000000800 */
[-CC-:B-1----:R-:W-:Y:S02]  /*0dd0*/  SHF.R.U64 R18, R16, R20.reuse, R5.reuse ;  /* 0x0000001410127219 */ /* 0x182fe40000001205 */
[----:B------:R-:W-:-:S05]  /*0de0*/  SHF.R.U32.HI R5, RZ, R20, R5 ;  /* 0x00000014ff057219 */ /* 0x000fca0000011605 */
[----:B------:R-:W1:Y:S01]  /*0df0*/  LDC R23, c[0x0][0x648] ;  /* 0x00019200ff177b82 */ /* 0x000e620000000800 */
[-CC-:B--2---:R-:W-:Y:S02]  /*0e00*/  SHF.R.U64 R20, R18, R22.reuse, R5.reuse ;  /* 0x0000001612147219 */ /* 0x184fe40000001205 */
[----:B------:R-:W-:-:S05]  /*0e10*/  SHF.R.U32.HI R5, RZ, R22, R5 ;  /* 0x00000016ff057219 */ /* 0x000fca0000011605 */
[----:B------:R-:W2:Y:S01]  /*0e20*/  LDC R25, c[0x0][0x638] ;  /* 0x00018e00ff197b82 */ /* 0x000ea20000000800 */
[-CC-:B---3--:R-:W-:Y:S02]  /*0e30*/  SHF.R.U64 R22, R20, R24.reuse, R5.reuse ;  /* 0x0000001814167219 */ /* 0x188fe40000001205 */
[-C--:B------:R-:W-:Y:S02]  /*0e40*/  SHF.L.U32 R2, R15, R24.reuse, RZ ;  /* 0x000000180f027219 */ /* 0x080fe400000006ff */
[----:B------:R-:W-:Y:S01]  /*0e50*/  SHF.R.U32.HI R5, RZ, R24, R5 ;  /* 0x00000018ff057219 */ /* 0x000fe20000011605 */
[----:B------:R-:W-:Y:S01]  /*0e60*/  IMAD.MOV.U32 R4, RZ, RZ, R22 ;  /* 0x000000ffff047224 */ /* 0x000fe200078e0016 */
[----:B------:R-:W-:Y:S01]  /*0e70*/  LOP3.LUT R15, RZ, R2, RZ, 0x33, !PT ;  /* 0x00000002ff0f7212 */ /* 0x000fe200078e33ff */
[----:B------:R-:W3:Y:S01]  /*0e80*/  LDC R26, c[0x0][0x610] ;  /* 0x00018400ff1a7b82 */ /* 0x000ee20000000800 */
[----:B------:R-:W-:Y:S05]  /*0e90*/  @!P0 BRA `(.L_x_11) ;  /* 0x0000000000288947 */ /* 0x000fea0003800000 */
[----:B------:R-:W4:Y:S02]  /*0ea0*/  LDC R17, c[0x0][0x64c] ;  /* 0x00019300ff117b82 */ /* 0x000f240000000800 */
[----:B----4-:R-:W-:-:S05]  /*0eb0*/  IADD3 R17, P0, R22, R17, RZ ;  /* 0x0000001116117210 */ /* 0x010fca0007f1e0ff */
        /* <DEDUP_REMOVED lines=8> */
.L_x_11:
[----:B-1----:R-:W-:Y:S01]  /*0f40*/  SHF.R.U64 R4, R4, R23, R5 ;  /* 0x0000001704047219 */ /* 0x002fe20000001205 */
[----:B0-----:R-:W-:Y:S01]  /*0f50*/  VIADD R5, R21, 0xffffffff ;  /* 0xffffffff15057836 */ /* 0x001fe20000000000 */
[----:B------:R-:W-:Y:S02]  /*0f60*/  SHF.L.U32 R2, R27, R24, RZ ;  /* 0x000000181b027219 */ /* 0x000fe400000006ff */
[----:B------:R-:W-:Y:S01]  /*0f70*/  LOP3.LUT R15, R20, R15, RZ, 0xc0, !PT ;  /* 0x0000000f140f7212 */ /* 0x000fe200078ec0ff */
[----:B------:R-:W-:Y:S01]  /*0f80*/  IMAD.MOV R12, RZ, RZ, -R4 ;  /* 0x000000ffff0c7224 */ /* 0x000fe200078e0a04 */
[----:B------:R-:W-:Y:S02]  /*0f90*/  SEL R11, R11, R30, !P2 ;  /* 0x0000001e0b0b7207 */ /* 0x000fe40005000000 */
[----:B------:R-:W-:Y:S01]  /*0fa0*/  LOP3.LUT R5, R18, R5, RZ, 0xc0, !PT ;  /* 0x0000000512057212 */ /* 0x000fe200078ec0ff */
[----:B------:R-:W-:Y:S02]  /*0fb0*/  IMAD R4, R2, R4, R15 ;  /* 0x0000000402047224 */ /* 0x000fe400078e020f */
[----:B--2---:R-:W-:-:S02]  /*0fc0*/  IMAD R2, R12, R25, R22 ;  /* 0x000000190c027224 */ /* 0x004fc400078e0216 */
[----:B---3--:R-:W-:Y:S02]  /*0fd0*/  IMAD R11, R4, R26, R11 ;  /* 0x0000001a040b7224 */ /* 0x008fe400078e020b */
[----:B------:R-:W-:Y:S02]  /*0fe0*/  IMAD R2, R2, R21, R5 ;  /* 0x0000001502027224 */ /* 0x000fe400078e0205 */
[----:B------:R-:W-:-:S03]  /*0ff0*/  IMAD.MOV.U32 R15, RZ, RZ, 0x1 ;  /* 0x00000001ff0f7424 */ /* 0x000fc600078e00ff */
[----:B------:R-:W-:Y:S02]  /*1000*/  SEL R18, R2, R11, !P2 ;  /* 0x0000000b02127207 */ /* 0x000fe40005000000 */
[----:B------:R-:W-:-:S07]  /*1010*/  SEL R17, R11, R2, !P2 ;  /* 0x000000020b117207 */ /* 0x000fce0005000000 */
.L_x_9:
[----:B------:R-:W-:-:S08]  /*1020*/  NOP ;  /* 0x0000000000007918 */ /* 0x000fd00000000000 */
[----:B------:R-:W0:Y:S02]  /*1030*/  USETMAXREG.TRY_ALLOC.CTAPOOL UP0, 0xe8 ;  /* 0x000000e8000079c8 */ /* 0x000e240008000600 */
[----:B0-----:R-:W-:-:S13]  /*1040*/  PLOP3.LUT P0, PT, PT, PT, UP0, 0x80, 0x0 ;  /* 0x000000000000781c */ /* 0x001fda0003f0f008 */
[----:B------:R-:W-:Y:S05]  /*1050*/  @!P0 BRA `(.L_x_9) ;  /* 0xfffffffc00f08947 */ /* 0x000fea000383ffff */
[----:B------:R-:W-:Y:S01]  /*1060*/  ULDC.64 UR4, c[0x0][0x598] ;  /* 0x0001660000047ab9 */ /* 0x000fe20000000a00 */
[----:B------:R-:W-:Y:S01]  /*1070*/  ULDC.64 UR20, c[0x0][0x208] ;  /* 0x0000820000147ab9 */ /* 0x000fe20000000a00 */
[----:B------:R-:W-:-:S04]  /*1080*/  ISETP.NE.U32.AND P0, PT, RZ, UR4, PT ;  /* 0x00000004ff007c0c */ /* 0x000fc8000bf05070 */
[----:B------:R-:W-:-:S13]  /*1090*/  ISETP.NE.AND.EX P0, PT, RZ, UR5, PT, P0 ;  /* 0x00000005ff007c0c */ /* 0x000fda000bf05300 */
[----:B------:R-:W-:Y:S05]  /*10a0*/  @!P0 BRA `(.L_x_12) ;  /* 0x00000000001c8947 */ /* 0x000fea0003800000 */
[----:B------:R-:W0:Y:S02]  /*10b0*/  LDC.64 R4, c[0x0][0x598] ;  /* 0x00016600ff047b82 */ /* 0x000e240000000a00 */
[----:B0-----:R-:W2:Y:S02]  /*10c0*/  LDG.E.64 R4, desc[UR20][R4.64] ;  /* 0x0000001404047981 */ /* 0x001ea4000c1e1b00 */
[----:B--2---:R-:W-:-:S04]  /*10d0*/  ISETP.NE.U32.AND P0, PT, R4, RZ, PT ;  /* 0x000000ff0400720c */ /* 0x004fc80003f05070 */
[----:B------:R-:W-:-:S13]  /*10e0*/  ISETP.NE.AND.EX P0, PT, R5, RZ, PT, P0 ;  /* 0x000000ff0500720c */ /* 0x000fda0003f05300 */
[----:B------:R-:W-:Y:S05]  /*10f0*/  @!P0 BRA `(.L_x_12) ;  /* 0x0000000000088947 */ /* 0x000fea0003800000 */
[----:B------:R0:W5:Y:S01]  /*1100*/  LD.E R2, desc[UR20][R4.64] ;  /* 0x0000001404027980 */ /* 0x000162000c101900 */
[----:B------:R-:W-:Y:S05]  /*1110*/  BRA `(.L_x_13) ;  /* 0x0000000000207947 */ /* 0x000fea0003800000 */
.L_x_12:
[----:B------:R-:W-:Y:S02]  /*1120*/  ULDC.64 UR4, c[0x0][0x588] ;  /* 0x0001620000047ab9 */ /* 0x000fe40000000a00 */
[----:B------:R-:W-:-:S04]  /*1130*/  ISETP.NE.U32.AND P0, PT, RZ, UR4, PT ;  /* 0x00000004ff007c0c */ /* 0x000fc8000bf05070 */
[----:B------:R-:W-:-:S13]  /*1140*/  ISETP.NE.AND.EX P0, PT, RZ, UR5, PT, P0 ;  /* 0x00000005ff007c0c */ /* 0x000fda000bf05300 */
[----:B------:R-:W-:Y:S05]  /*1150*/  @!P0 BRA `(.L_x_14) ;  /* 0x00000000000c8947 */ /* 0x000fea0003800000 */
[----:B------:R-:W0:Y:S02]  /*1160*/  LDC.64 R4, c[0x0][0x588] ;  /* 0x00016200ff047b82 */ /* 0x000e240000000a00 */
[----:B0-----:R1:W5:Y:S01]  /*1170*/  LDG.E R2, desc[UR20][R4.64] ;  /* 0x0000001404027981 */ /* 0x001362000c1e1900 */
[----:B------:R-:W-:Y:S05]  /*1180*/  BRA `(.L_x_13) ;  /* 0x0000000000047947 */ /* 0x000fea0003800000 */
.L_x_14:
[----:B------:R-:W2:Y:S02]  /*1190*/  LDC R2, c[0x0][0x580] ;  /* 0x00016000ff027b82 */ /* 0x000ea40000000800 */
.L_x_13:
[----:B------:R-:W-:Y:S02]  /*11a0*/  ULDC.64 UR4, c[0x0][0x5a0] ;  /* 0x0001680000047ab9 */ /* 0x000fe40000000a00 */
[----:B------:R-:W-:-:S04]  /*11b0*/  ISETP.NE.U32.AND P0, PT, RZ, UR4, PT ;  /* 0x00000004ff007c0c */ /* 0x000fc8000bf05070 */
[----:B------:R-:W-:-:S13]  /*11c0*/  ISETP.NE.AND.EX P0, PT, RZ, UR5, PT, P0 ;  /* 0x00000005ff007c0c */ /* 0x000fda000bf05300 */
[----:B------:R-:W-:Y:S05]  /*11d0*/  @!P0 BRA `(.L_x_15) ;  /* 0x00000000001c8947 */ /* 0x000fea0003800000 */
[----:B01----:R-:W0:Y:S02]  /*11e0*/  LDC.64 R4, c[0x0][0x5a0] ;  /* 0x00016800ff047b82 */ /* 0x003e240000000a00 */
[----:B0-----:R-:W3:Y:S02]  /*11f0*/  LDG.E.64 R4, desc[UR20][R4.64] ;  /* 0x0000001404047981 */ /* 0x001ee4000c1e1b00 */
[----:B---3--:R-:W-:-:S04]  /*1200*/  ISETP.NE.U32.AND P0, PT, R4, RZ, PT ;  /* 0x000000ff0400720c */ /* 0x008fc80003f05070 */
[----:B------:R-:W-:-:S13]  /*1210*/  ISETP.NE.AND.EX P0, PT, R5, RZ, PT, P0 ;  /* 0x000000ff0500720c */ /* 0x000fda0003f05300 */
[----:B------:R-:W-:Y:S05]  /*1220*/  @!P0 BRA `(.L_x_15) ;  /* 0x0000000000088947 */ /* 0x000fea0003800000 */
[----:B------:R0:W5:Y:S01]  /*1230*/  LD.E R12, desc[UR20][R4.64] ;  /* 0x00000014040c7980 */ /* 0x000162000c101900 */
[----:B------:R-:W-:Y:S05]  /*1240*/  BRA `(.L_x_16) ;  /* 0x0000000000207947 */ /* 0x000fea0003800000 */
.L_x_15:
[----:B------:R-:W-:Y:S02]  /*1250*/  ULDC.64 UR4, c[0x0][0x590] ;  /* 0x0001640000047ab9 */ /* 0x000fe40000000a00 */
[----:B------:R-:W-:-:S04]  /*1260*/  ISETP.NE.U32.AND P0, PT, RZ, UR4, PT ;  /* 0x00000004ff007c0c */ /* 0x000fc8000bf05070 */
[----:B------:R-:W-:-:S13]  /*1270*/  ISETP.NE.AND.EX P0, PT, RZ, UR5, PT, P0 ;  /* 0x00000005ff007c0c */ /* 0x000fda000bf05300 */
[----:B------:R-:W-:Y:S05]  /*1280*/  @!P0 BRA `(.L_x_17) ;  /* 0x00000000000c8947 */ /* 0x000fea0003800000 */
[----:B------:R-:W3:Y:S02]  /*1290*/  LDC.64 R12, c[0x0][0x590] ;  /* 0x00016400ff0c7b82 */ /* 0x000ee40000000a00 */
[----:B---3--:R3:W5:Y:S01]  /*12a0*/  LDG.E R12, desc[UR20][R12.64] ;  /* 0x000000140c0c7981 */ /* 0x008762000c1e1900 */
[----:B------:R-:W-:Y:S05]  /*12b0*/  BRA `(.L_x_16) ;  /* 0x0000000000047947 */ /* 0x000fea0003800000 */
.L_x_17:
[----:B------:R-:W4:Y:S02]  /*12c0*/  LDC R12, c[0x0][0x584] ;  /* 0x00016100ff0c7b82 */ /* 0x000f240000000800 */
.L_x_16:
[----:B------:R-:W-:-:S13]  /*12d0*/  LOP3.LUT P0, RZ, R15, 0xff, RZ, 0xc0, !PT ;  /* 0x000000ff0fff7812 */ /* 0x000fda000780c0ff */
[----:B------:R-:W-:Y:S05]  /*12e0*/  @!P0 EXIT ;  /* 0x000000000000894d */ /* 0x000fea0003800000 */
[----:B------:R-:W2:Y:S01]  /*12f0*/  LDC R15, c[0x0][0x658] ;  /* 0x00019600ff0f7b82 */ /* 0x000ea20000000800 */
[----:B------:R-:W-:Y:S01]  /*1300*/  ULDC.64 UR6, c[0x0][0x288] ;  /* 0x0000a20000067ab9 */ /* 0x000fe20000000a00 */
[----:B------:R-:W-:Y:S01]  /*1310*/  LOP3.LUT R14, R14, 0x1, RZ, 0xc0, !PT ;  /* 0x000000010e0e7812 */ /* 0x000fe200078ec0ff */
[----:B------:R-:W-:Y:S01]  /*1320*/  UIADD3 UR4, UR7, 0x7f, URZ ;  /* 0x0000007f07047890 */ /* 0x000fe2000fffe03f */
[----:B01----:R-:W-:Y:S01]  /*1330*/  SHF.R.U32.HI R4, RZ, 0x2, R10 ;  /* 0x00000002ff047819 */ /* 0x003fe2000001160a */
[----:B------:R-:W-:Y:S01]  /*1340*/  IMAD.U32 R16, RZ, RZ, UR6 ;  /* 0x00000006ff107e24 */ /* 0x000fe2000f8e00ff */
[----:B------:R-:W-:Y:S01]  /*1350*/  SHF.R.U32.HI R5, RZ, 0x1, R9 ;  /* 0x00000001ff057819 */ /* 0x000fe20000011609 */
[----:B------:R-:W-:Y:S01]  /*1360*/  USHF.R.S32.HI UR5, URZ, 0x1f, UR4 ;  /* 0x0000001f3f057899 */ /* 0x000fe20008011404 */
[----:B---3--:R-:W-:Y:S01]  /*1370*/  IMAD.SHL.U32 R13, R14, 0x40, RZ ;  /* 0x000000400e0d7824 */ /* 0x008fe200078e00ff */
[----:B------:R-:W-:Y:S01]  /*1380*/  LOP3.LUT R4, R4, 0x7, RZ, 0xc0, !PT ;  /* 0x0000000704047812 */ /* 0x000fe200078ec0ff */
[----:B------:R-:W-:Y:S01]  /*1390*/  IMAD.MOV.U32 R20, RZ, RZ, -0x1 ;  /* 0xffffffffff147424 */ /* 0x000fe200078e00ff */
[----:B------:R-:W-:Y:S01]  /*13a0*/  LOP3.LUT R11, R5, 0x30, RZ, 0xc0, !PT ;  /* 0x00000030050b7812 */ /* 0x000fe200078ec0ff */
[----:B------:R-:W-:Y:S01]  /*13b0*/  ULEA.HI UR5, UR5, UR4, URZ, 0x7 ;  /* 0x0000000405057291 */ /* 0x000fe2000f8f383f */
[----:B------:R-:W-:-:S02]  /*13c0*/  LOP3.LUT R9, R10, 0x3, RZ, 0xc0, !PT ;  /* 0x000000030a097812 */ /* 0x000fc400078ec0ff */
[--C-:B------:R-:W-:Y:S01]  /*13d0*/  LOP3.LUT R5, R13, 0x40, R4.reuse, 0xe2, !PT ;  /* 0x000000400d057812 */ /* 0x100fe200078ee204 */
[----:B------:R-:W-:Y:S01]  /*13e0*/  USHF.R.S32.HI UR9, URZ, 0x7, UR5 ;  /* 0x000000073f097899 */ /* 0x000fe20008011405 */
[-C--:B------:R-:W-:Y:S01]  /*13f0*/  IADD3 R13, RZ, -R11.reuse, -R4 ;  /* 0x8000000bff0d7210 */ /* 0x080fe20007ffe804 */
[----:B------:R-:W-:Y:S01]  /*1400*/  IMAD R9, R9, -0x2, R16 ;  /* 0xfffffffe09097824 */ /* 0x000fe200078e0210 */
[----:B------:R-:W-:Y:S01]  /*1410*/  LOP3.LUT R4, R5, R11, RZ, 0xfc, !PT ;  /* 0x0000000b05047212 */ /* 0x000fe200078efcff */
[----:B------:R-:W-:Y:S01]  /*1420*/  UISETP.LT.AND UP0, UPT, UR9, 0x1, UPT ;  /* 0x000000010900788c */ /* 0x000fe2000bf01270 */
[----:B------:R-:W-:Y:S01]  /*1430*/  LOP3.LUT R40, R0, 0x1, RZ, 0xfc, !PT ;  /* 0x0000000100287812 */ /* 0x000fe200078efcff */
[----:B------:R-:W-:Y:S01]  /*1440*/  IMAD R16, R14, -0x40, R13 ;  /* 0xffffffc00e107824 */ /* 0x000fe200078e020d */
[----:B------:R-:W-:Y:S01]  /*1450*/  LOP3.LUT R14, R10, 0x80, RZ, 0xc0, !PT ;  /* 0x000000800a0e7812 */ /* 0x000fe200078ec0ff */
[----:B------:R-:W-:Y:S01]  /*1460*/  USEL UR10, UR9, 0x1, UP0 ;  /* 0x00000001090a7887 */ /* 0x000fe20008000000 */
[----:B--2---:R-:W-:Y:S01]  /*1470*/  SHF.L.U32 R15, R20, R15, RZ ;  /* 0x0000000f140f7219 */ /* 0x004fe200000006ff */
[----:B------:R-:W-:Y:S01]  /*1480*/  IMAD.SHL.U32 R13, R10, 0x2, RZ ;  /* 0x000000020a0d7824 */ /* 0x000fe200078e00ff */
[----:B------:R-:W-:Y:S01]  /*1490*/  ULDC UR4, c[0x0][0x284] ;  /* 0x0000a10000047ab9 */ /* 0x000fe20000000800 */
[----:B------:R-:W-:Y:S01]  /*14a0*/  SHF.R.U32.HI R14, RZ, 0x7, R14 ;  /* 0x00000007ff0e7819 */ /* 0x000fe2000001160e */
[----:B------:R-:W-:Y:S01]  /*14b0*/  IMAD.MOV.U32 R5, RZ, RZ, RZ ;  /* 0x000000ffff057224 */ /* 0x000fe200078e00ff */
[----:B------:R-:W-:Y:S01]  /*14c0*/  LOP3.LUT R15, RZ, R15, RZ, 0x33, !PT ;  /* 0x0000000fff0f7212 */ /* 0x000fe200078e33ff */
[----:B------:R-:W-:Y:S01]  /*14d0*/  VIADD R16, R16, UR4 ;  /* 0x0000000410107c36 */ /* 0x000fe20008000000 */
[----:B------:R-:W-:Y:S01]  /*14e0*/  UIADD3 UR10, UR9, -UR10, URZ ;  /* 0x8000000a090a7290 */ /* 0x000fe2000fffe03f */
[----:B------:R-:W-:Y:S01]  /*14f0*/  UMOV UR4, URZ ;  /* 0x0000003f00047c82 */ /* 0x000fe20008000000 */
[----:B------:R-:W-:-:S10]  /*1500*/  UMOV UR5, URZ ;  /* 0x0000003f00057c82 */ /* 0x000fd40008000000 */
.L_x_58:
[----:B------:R-:W0:Y:S01]  /*1510*/  SHFL.IDX PT, R11, R14, RZ, 0x1f ;  /* 0x00001fff0e0b7589 */ /* 0x000e2200000e0000 */
[----:B------:R-:W1:Y:S01]  /*1520*/  S2UR UR8, SR_CgaCtaId ;  /* 0x00000000000879c3 */ /* 0x000e620000008800 */
[----:B------:R-:W-:Y:S01]  /*1530*/  UMOV UR11, 0x400 ;  /* 0x00000400000b7882 */ /* 0x000fe20000000000 */
[----:B------:R-:W-:Y:S01]  /*1540*/  UMOV UR22, UR5 ;  /* 0x0000000500167c82 */ /* 0x000fe20008000000 */
[----:B------:R-:W-:Y:S01]  /*1550*/  IMAD.MOV.U32 R32, RZ, RZ, RZ ;  /* 0x000000ffff207224 */ /* 0x000fe200078e00ff */
[----:B------:R-:W-:Y:S02]  /*1560*/  CS2R R34, SRZ ;  /* 0x0000000000227805 */ /* 0x000fe4000001ff00 */
[----:B------:R-:W-:Y:S02]  /*1570*/  CS2R R36, SRZ ;  /* 0x0000000000247805 */ /* 0x000fe4000001ff00 */
[----:B------:R-:W-:Y:S01]  /*1580*/  CS2R R38, SRZ ;  /* 0x0000000000267805 */ /* 0x000fe2000001ff00 */
[----:B------:R-:W-:Y:S01]  /*1590*/  IMAD.MOV.U32 R41, RZ, RZ, RZ ;  /* 0x000000ffff297224 */ /* 0x000fe200078e00ff */
[----:B--2---:R-:W2:Y:S01]  /*15a0*/  LDC R10, c[0x0][0x28c] ;  /* 0x0000a300ff0a7b82 */ /* 0x004ea20000000800 */
[----:B---34-:R-:W-:Y:S01]  /*15b0*/  IMAD.U32 R21, RZ, RZ, UR4 ;  /* 0x00000004ff157e24 */ /* 0x018fe2000f8e00ff */
[----:B------:R-:W-:-:S02]  /*15c0*/  CS2R R24, SRZ ;  /* 0x0000000000187805 */ /* 0x000fc4000001ff00 */
[----:B------:R-:W-:Y:S02]  /*15d0*/  CS2R R26, SRZ ;  /* 0x00000000001a7805 */ /* 0x000fe4000001ff00 */
[----:B------:R-:W-:Y:S02]  /*15e0*/  CS2R R28, SRZ ;  /* 0x00000000001c7805 */ /* 0x000fe4000001ff00 */
[----:B------:R-:W-:Y:S02]  /*15f0*/  CS2R R30, SRZ ;  /* 0x00000000001e7805 */ /* 0x000fe4000001ff00 */
[----:B0-----:R-:W-:Y:S01]  /*1600*/  R2UR UR6, R11 ;  /* 0x000000000b0672ca */ /* 0x001fe200000e0000 */
[----:B-1----:R-:W-:Y:S01]  /*1610*/  ULEA UR11, UR8, UR11, 0x18 ;  /* 0x0000000b080b7291 */ /* 0x002fe2000f8ec03f */
[----:B--2---:R-:W-:-:S11]  /*1620*/  ISETP.GE.AND P0, PT, R10, 0x1, PT ;  /* 0x000000010a00780c */ /* 0x004fd60003f06270 */
[----:B------:R-:W-:-:S04]  /*1630*/  ULEA.HI UR7, UR6, UR6, URZ, 0x1 ;  /* 0x0000000606077291 */ /* 0x000fc8000f8f083f */
[----:B------:R-:W-:-:S04]  /*1640*/  ULOP3.LUT UR7, UR7, 0x7fffe, URZ, 0xc0, !UPT ;  /* 0x0007fffe07077892 */ /* 0x000fc8000f8ec03f */
[----:B------:R-:W-:-:S03]  /*1650*/  UIADD3 UR8, UR6, -UR7, URZ ;  /* 0x8000000706087290 */ /* 0x000fc6000fffe03f */
[----:B------:R-:W-:Y:S01]  /*1660*/  UMOV UR6, URZ ;  /* 0x0000003f00067c82 */ /* 0x000fe20008000000 */
[----:B------:R-:W-:Y:S01]  /*1670*/  ULEA UR8, UR8, UR11, 0xd ;  /* 0x0000000b08087291 */ /* 0x000fe2000f8e683f */
[----:B------:R-:W-:-:S03]  /*1680*/  UMOV UR7, URZ ;  /* 0x0000003f00077c82 */ /* 0x000fc60008000000 */
[----:B------:R-:W-:-:S04]  /*1690*/  UIADD3 UR8, UR8, 0x180, URZ ;  /* 0x0000018008087890 */ /* 0x000fc8000fffe03f */
[----:B------:R-:W-:-:S04]  /*16a0*/  USHF.R.U32.HI UR8, URZ, 0x4, UR8 ;  /* 0x000000043f087899 */ /* 0x000fc80008011608 */
[----:B------:R-:W-:-:S04]  /*16b0*/  ULOP3.LUT UR8, UR8, 0x3fff, URZ, 0xc0, !UPT ;  /* 0x00003fff08087892 */ /* 0x000fc8000f8ec03f */
[----:B------:R-:W-:-:S03]  /*16c0*/  ULOP3.LUT UR12, UR8, 0x10000, URZ, 0xfc, !UPT ;  /* 0x00010000080c7892 */ /* 0x000fc6000f8efc3f */
[----:B------:R-:W-:Y:S01]  /*16d0*/  UMOV UR8, URZ ;  /* 0x0000003f00087c82 */ /* 0x000fe20008000000 */
[----:B------:R-:W-:Y:S08]  /*16e0*/  @!P0 BRA `(.L_x_18) ;  /* 0x00000004000c8947 */ /* 0x000ff00003800000 */
[----:B------:R-:W-:-:S13]  /*16f0*/  ISETP.NE.AND P1, PT, R40, 0x3, PT ;  /* 0x000000032800780c */ /* 0x000fda0003f25270 */
[----:B------:R-:W-:Y:S05]  /*1700*/  @!P1 BRA `(.L_x_19) ;  /* 0x0000000000049947 */ /* 0x000fea0003800000 */
[----:B------:R-:W-:Y:S01]  /*1710*/  BPT.TRAP 0x1 ;  /* 0x000000040000795c */ /* 0x000fe20000300000 */
.L_x_19:
[----:B------:R-:W-:Y:S01]  /*1720*/  ULEA UR6, UR5, UR11, 0x3 ;  /* 0x0000000b05067291 */ /* 0x000fe2000f8e183f */
[----:B------:R-:W-:-:S05]  /*1730*/  IMAD.U32 R10, RZ, RZ, UR4 ;  /* 0x00000004ff0a7e24 */ /* 0x000fca000f8e00ff */
[----:B------:R-:W-:-:S04]  /*1740*/  SHF.L.U32 R10, R10, 0x1f, RZ ;  /* 0x0000001f0a0a7819 */ /* 0x000fc800000006ff */
[----:B------:R0:W1:Y:S01]  /*1750*/  SYNCS.PHASECHK.TRANS64.TRYWAIT P0, [UR6], R10 ;  /* 0x0000000aff0075a7 */ /* 0x0000620008000146 */
[----:B------:R-:W-:Y:S05]  /*1760*/  @!P1 BRA `(.L_x_20) ;  /* 0x0000000000049947 */ /* 0x000fea0003800000 */
[----:B------:R-:W-:Y:S01]  /*1770*/  BPT.TRAP 0x1 ;  /* 0x000000040000795c */ /* 0x000fe20000300000 */
.L_x_20:
[----:B-1----:R-:W-:Y:S05]  /*1780*/  @P0 BRA `(.L_x_21) ;  /* 0x0000000000080947 */ /* 0x002fea0003800000 */
[----:B------:R-:W1:Y:S02]  /*1790*/  SYNCS.PHASECHK.TRANS64.TRYWAIT P0, [UR6], R10 ;  /* 0x0000000aff0075a7 */ /* 0x000e640008000146 */
[----:B-1----:R-:W-:Y:S05]  /*17a0*/  @!P0 BRA `(.L_x_22) ;  /* 0x0000003400fc8947 */ /* 0x002fea0003800000 */
.L_x_21:
[----:B------:R-:W-:Y:S01]  /*17b0*/  UIADD3 UR6, UR11, 0x30180, URZ ;  /* 0x000301800b067890 */ /* 0x000fe2000fffe03f */
[----:B------:R-:W-:Y:S01]  /*17c0*/  WARPGROUP.ARRIVE ;  /* 0x00000000000079c5 */ /* 0x000fe20000000000 */
[----:B------:R-:W-:Y:S01]  /*17d0*/  UMOV UR17, 0x40000040 ;  /* 0x4000004000117882 */ /* 0x000fe20000000000 */
[----:B------:R-:W-:Y:S01]  /*17e0*/  UMOV UR19, 0x40000040 ;  /* 0x4000004000137882 */ /* 0x000fe20000000000 */
[----:B------:R-:W-:Y:S01]  /*17f0*/  USHF.R.U32.HI UR6, URZ, 0x4, UR6 ;  /* 0x000000043f067899 */ /* 0x000fe20008011606 */
[----:B------:R-:W-:Y:S01]  /*1800*/  IMAD.MOV.U32 R32, RZ, RZ, RZ ;  /* 0x000000ffff207224 */ /* 0x000fe200078e00ff */
[----:B------:R-:W-:Y:S02]  /*1810*/  CS2R R34, SRZ ;  /* 0x0000000000227805 */ /* 0x000fe4000001ff00 */
[----:B------:R-:W-:Y:S01]  /*1820*/  CS2R R36, SRZ ;  /* 0x0000000000247805 */ /* 0x000fe2000001ff00 */
[----:B------:R-:W-:Y:S01]  /*1830*/  ULOP3.LUT UR6, UR6, 0x3fff, URZ, 0xc0, !UPT ;  /* 0x00003fff06067892 */ /* 0x000fe2000f8ec03f */
[----:B------:R-:W-:Y:S01]  /*1840*/  CS2R R38, SRZ ;  /* 0x0000000000267805 */ /* 0x000fe2000001ff00 */
[----:B------:R-:W-:-:S02]  /*1850*/  IMAD.MOV.U32 R41, RZ, RZ, RZ ;  /* 0x000000ffff297224 */ /* 0x000fc400078e00ff */
[----:B------:R-:W-:Y:S02]  /*1860*/  ULOP3.LUT UR7, UR6, 0x10000, URZ, 0xfc, !UPT ;  /* 0x0001000006077892 */ /* 0x000fe4000f8efc3f */
[----:B------:R-:W-:Y:S02]  /*1870*/  ULEA UR6, UR5, UR12, 0xa ;  /* 0x0000000c05067291 */ /* 0x000fe4000f8e503f */
[----:B------:R-:W-:-:S05]  /*1880*/  ULEA UR7, UR5, UR7, 0x7 ;  /* 0x0000000705077291 */ /* 0x000fca000f8e383f */
[----:B------:R-:W-:Y:S02]  /*1890*/  UMOV UR16, UR6 ;  /* 0x0000000600107c82 */ /* 0x000fe40008000000 */
[----:B------:R-:W-:Y:S02]  /*18a0*/  UMOV UR18, UR7 ;  /* 0x0000000700127c82 */ /* 0x000fe40008000000 */
[----:B------:R-:W-:Y:S01]  /*18b0*/  QGMMA.64x16x32.F32.E4M3.E4M3 R24, gdesc[UR16], RZ, !UPT ;  /* 0x00200000101879f3 */ /* 0x000fe2000c7008ff */
[----:B------:R-:W-:Y:S02]  /*18c0*/  UIADD3 UR16, UR6, 0x2, URZ ;  /* 0x0000000206107890 */ /* 0x000fe4000fffe03f */
[----:B------:R-:W-:Y:S01]  /*18d0*/  UIADD3 UR18, UR7, 0x2, URZ ;  /* 0x0000000207127890 */ /* 0x000fe2000fffe03f */
[----:B------:R-:W-:Y:S01]  /*18e0*/  UMOV UR17, 0x40000040 ;  /* 0x4000004000117882 */ /* 0x000fe20000000000 */
[----:B------:R-:W-:-:S07]  /*18f0*/  UMOV UR19, 0x40000040 ;  /* 0x4000004000137882 */ /* 0x000fce0000000000 */
[----:B------:R-:W-:Y:S01]  /*1900*/  QGMMA.64x16x32.F32.E4M3.E4M3 R24, gdesc[UR16], R24 ;  /* 0x00200000101879f3 */ /* 0x000fe20008700818 */
[----:B------:R-:W-:Y:S02]  /*1910*/  UIADD3 UR16, UR6, 0x4, URZ ;  /* 0x0000000406107890 */ /* 0x000fe4000fffe03f */
[----:B------:R-:W-:Y:S01]  /*1920*/  UIADD3 UR18, UR7, 0x4, URZ ;  /* 0x0000000407127890 */ /* 0x000fe2000fffe03f */
[----:B------:R-:W-:Y:S01]  /*1930*/  UMOV UR17, 0x40000040 ;  /* 0x4000004000117882 */ /* 0x000fe20000000000 */
[----:B------:R-:W-:-:S07]  /*1940*/  UMOV UR19, 0x40000040 ;  /* 0x4000004000137882 */ /* 0x000fce0000000000 */
[----:B------:R-:W-:Y:S01]  /*1950*/  QGMMA.64x16x32.F32.E4M3.E4M3 R24, gdesc[UR16], R24 ;  /* 0x00200000101879f3 */ /* 0x000fe20008700818 */
[----:B------:R-:W-:Y:S02]  /*1960*/  UIADD3 UR16, UR6, 0x6, URZ ;  /* 0x0000000606107890 */ /* 0x000fe4000fffe03f */
[----:B------:R-:W-:Y:S01]  /*1970*/  UIADD3 UR18, UR7, 0x6, URZ ;  /* 0x0000000607127890 */ /* 0x000fe2000fffe03f */
[----:B------:R-:W-:Y:S01]  /*1980*/  ULDC UR6, c[0x0][0x50c] ;  /* 0x0001430000067ab9 */ /* 0x000fe20000000800 */
[----:B------:R-:W-:Y:S01]  /*1990*/  UMOV UR17, 0x40000040 ;  /* 0x4000004000117882 */ /* 0x000fe20000000000 */
[----:B------:R-:W-:Y:S01]  /*19a0*/  UISETP.NE.AND UP0, UPT, UR6, 0x4, UPT ;  /* 0x000000040600788c */ /* 0x000fe2000bf05270 */
[----:B------:R-:W-:Y:S02]  /*19b0*/  UMOV UR19, 0x40000040 ;  /* 0x4000004000137882 */ /* 0x000fe40000000000 */
[----:B------:R-:W-:Y:S01]  /*19c0*/  UMOV UR6, 0x4 ;  /* 0x0000000400067882 */ /* 0x000fe20000000000 */
[----:B------:R-:W-:-:S06]  /*19d0*/  USEL UR7, URZ, 0x1, UP0 ;  /* 0x000000013f077887 */ /* 0x000fcc0008000000 */
[----:B------:R-:W-:Y:S01]  /*19e0*/  ISETP.NE.AND P0, PT, RZ, UR7, PT ;  /* 0x00000007ff007c0c */ /* 0x000fe2000bf05270 */
[----:B------:R-:W-:-:S12]  /*19f0*/  QGMMA.64x16x32.F32.E4M3.E4M3 R24, gdesc[UR16], R24, gsb0 ;  /* 0x00200000101879f3 */ /* 0x000fd80008000818 */
[----:B------:R-:W-:Y:S05]  /*1a00*/  @!P0 BRA `(.L_x_23) ;  /* 0x0000000000288947 */ /* 0x000fea0003800000 */
[----:B------:R-:W-:Y:S02]  /*1a10*/  WARPGROUP.DEPBAR.LE gsb0, 0x0 ;  /* 0x00008000000079c5 */ /* 0x000fe40000010000 */
[----:B------:R-:W-:-:S01]  /*1a20*/  FADD R41, RZ, R24 ;  /* 0x00000018ff297221 */ /* 0x000fc20000000000 */
[----:B------:R-:W-:Y:S01]  /*1a30*/  FADD R38, RZ, R25 ;  /* 0x00000019ff267221 */ /* 0x000fe20000000000 */
[----:B------:R-:W-:-:S01]  /*1a40*/  FADD R39, RZ, R26 ;  /* 0x0000001aff277221 */ /* 0x000fc20000000000 */
[----:B------:R-:W-:Y:S01]  /*1a50*/  FADD R36, RZ, R27 ;  /* 0x0000001bff247221 */ /* 0x000fe20000000000 */
[----:B------:R-:W-:-:S01]  /*1a60*/  FADD R37, RZ, R28 ;  /* 0x0000001cff257221 */ /* 0x000fc20000000000 */
[----:B------:R-:W-:Y:S01]  /*1a70*/  FADD R34, RZ, R29 ;  /* 0x0000001dff227221 */ /* 0x000fe20000000000 */
[----:B------:R-:W-:-:S01]  /*1a80*/  FADD R35, RZ, R30 ;  /* 0x0000001eff237221 */ /* 0x000fc20000000000 */
[----:B------:R-:W-:Y:S01]  /*1a90*/  FADD R32, RZ, R31 ;  /* 0x0000001fff207221 */ /* 0x000fe20000000000 */
[----:B------:R-:W-:-:S06]  /*1aa0*/  UMOV UR6, URZ ;  /* 0x0000003f00067c82 */ /* 0x000fcc0008000000 */
.L_x_23:
[----:B------:R-:W-:-:S04]  /*1ab0*/  UIADD3 UR22, UR5, 0x1, URZ ;  /* 0x0000000105167890 */ /* 0x000fc8000fffe03f */
[----:B------:R-:W-:-:S04]  /*1ac0*/  UISETP.NE.AND UP0, UPT, UR22, 0xc, UPT ;  /* 0x0000000c1600788c */ /* 0x000fc8000bf05270 */
[----:B------:R-:W-:Y:S02]  /*1ad0*/  USEL UR8, URZ, 0x1, UP0 ;  /* 0x000000013f087887 */ /* 0x000fe40008000000 */
[----:B------:R-:W-:Y:S02]  /*1ae0*/  USEL UR22, UR22, URZ, UP0 ;  /* 0x0000003f16167287 */ /* 0x000fe40008000000 */
[----:B------:R-:W-:-:S06]  /*1af0*/  ULOP3.LUT UR8, UR4, UR8, URZ, 0x3c, !UPT ;  /* 0x0000000804087292 */ /* 0x000fcc000f8e3c3f */
[----:B------:R-:W-:Y:S01]  /*1b00*/  IMAD.U32 R21, RZ, RZ, UR8 ;  /* 0x00000008ff157e24 */ /* 0x000fe2000f8e00ff */
[----:B------:R-:W-:-:S06]  /*1b10*/  UMOV UR8, 0x1 ;  /* 0x0000000100087882 */ /* 0x000fcc0000000000 */
.L_x_18:
[----:B------:R-:W-:-:S06]  /*1b20*/  UISETP.GE.AND UP0, UPT, UR10, 0x1, UPT ;  /* 0x000000010a00788c */ /* 0x000fcc000bf06270 */
[----:B------:R-:W-:-:S13]  /*1b30*/  PLOP3.LUT P0, PT, PT, PT, UP0, 0x80, 0x0 ;  /* 0x000000000000781c */ /* 0x000fda0003f0f008 */
[----:B------:R-:W-:Y:S05]  /*1b40*/  @!P0 BRA `(.L_x_24) ;  /* 0x0000000400548947 */ /* 0x000fea0003800000 */
[----:B01----:R-:W-:Y:S01]  /*1b50*/  IMAD.U32 R10, RZ, RZ, UR10 ;  /* 0x0000000aff0a7e24 */ /* 0x003fe2000f8e00ff */
[----:B------:R-:W-:Y:S01]  /*1b60*/  ULDC UR23, c[0x0][0x50c] ;  /* 0x0001430000177ab9 */ /* 0x000fe20000000800 */
[----:B------:R-:W-:-:S07]  /*1b70*/  IMAD.U32 R11, RZ, RZ, UR5 ;  /* 0x00000005ff0b7e24 */ /* 0x000fce000f8e00ff */
.L_x_32:
[----:B------:R-:W-:-:S13]  /*1b80*/  ISETP.NE.AND P1, PT, R40, 0x3, PT ;  /* 0x000000032800780c */ /* 0x000fda0003f25270 */
[----:B------:R-:W-:Y:S05]  /*1b90*/  @!P1 BRA `(.L_x_25) ;  /* 0x0000000000049947 */ /* 0x000fea0003800000 */
[----:B------:R-:W-:Y:S01]  /*1ba0*/  BPT.TRAP 0x1 ;  /* 0x000000040000795c */ /* 0x000fe20000300000 */
.L_x_25:
[----:B------:R-:W0:Y:S01]  /*1bb0*/  S2UR UR16, SR_CgaCtaId ;  /* 0x00000000001079c3 */ /* 0x000e220000008800 */
[----:B------:R-:W-:Y:S01]  /*1bc0*/  UMOV UR11, 0x400 ;  /* 0x00000400000b7882 */ /* 0x000fe20000000000 */
[----:B------:R-:W-:Y:S01]  /*1bd0*/  SHF.L.U32 R19, R21, 0x1f, RZ ;  /* 0x0000001f15137819 */ /* 0x000fe200000006ff */
[----:B0-----:R-:W-:-:S04]  /*1be0*/  ULEA UR11, UR16, UR11, 0x18 ;  /* 0x0000000b100b7291 */ /* 0x001fc8000f8ec03f */
[----:B------:R-:W-:-:S09]  /*1bf0*/  ULEA UR16, UR22, UR11, 0x3 ;  /* 0x0000000b16107291 */ /* 0x000fd2000f8e183f */
[----:B------:R0:W1:Y:S01]  /*1c00*/  SYNCS.PHASECHK.TRANS64.TRYWAIT P0, [UR16], R19 ;  /* 0x00000013ff0075a7 */ /* 0x0000620008000150 */
[----:B------:R-:W-:Y:S05]  /*1c10*/  @!P1 BRA `(.L_x_26) ;  /* 0x0000000000049947 */ /* 0x000fea0003800000 */
[----:B------:R-:W-:Y:S01]  /*1c20*/  BPT.TRAP 0x1 ;  /* 0x000000040000795c */ /* 0x000fe20000300000 */
.L_x_26:
[----:B-1----:R-:W-:Y:S05]  /*1c30*/  @P0 BRA `(.L_x_27) ;  /* 0x0000000000080947 */ /* 0x002fea0003800000 */
[----:B------:R-:W1:Y:S02]  /*1c40*/  SYNCS.PHASECHK.TRANS64.TRYWAIT P0, [UR16], R19 ;  /* 0x00000013ff0075a7 */ /* 0x000e640008000150 */
[----:B-1----:R-:W-:Y:S05]  /*1c50*/  @!P0 BRA `(.L_x_28) ;  /* 0x0000003000e88947 */ /* 0x002fea0003800000 */
.L_x_27:
[----:B------:R-:W-:Y:S01]  /*1c60*/  UIADD3 UR16, UR11, 0x30180, URZ ;  /* 0x000301800b107890 */ /* 0x000fe2000fffe03f */
[----:B------:R-:W-:Y:S01]  /*1c70*/  WARPGROUP.ARRIVE ;  /* 0x00000000000079c5 */ /* 0x000fe20000000000 */
[----:B------:R-:W-:Y:S02]  /*1c80*/  UISETP.NE.AND UP0, UPT, UR7, URZ, UPT ;  /* 0x0000003f0700728c */ /* 0x000fe4000bf05270 */
[----:B------:R-:W-:Y:S02]  /*1c90*/  USHF.R.U32.HI UR16, URZ, 0x4, UR16 ;  /* 0x000000043f107899 */ /* 0x000fe40008011610 */
[----:B------:R-:W-:Y:S02]  /*1ca0*/  USEL UR8, UR8, URZ, !UP0 ;  /* 0x0000003f08087287 */ /* 0x000fe4000c000000 */
[----:B------:R-:W-:Y:S02]  /*1cb0*/  ULOP3.LUT UR16, UR16, 0x3fff, URZ, 0xc0, !UPT ;  /* 0x00003fff10107892 */ /* 0x000fe4000f8ec03f */
[----:B------:R-:W-:-:S02]  /*1cc0*/  UISETP.NE.U32.AND UP0, UPT, UR8, URZ, UPT ;  /* 0x0000003f0800728c */ /* 0x000fc4000bf05070 */
[----:B------:R-:W-:Y:S02]  /*1cd0*/  ULOP3.LUT UR8, UR16, 0x10000, URZ, 0xfc, !UPT ;  /* 0x0001000010087892 */ /* 0x000fe4000f8efc3f */
[----:B------:R-:W-:Y:S02]  /*1ce0*/  ULEA UR7, UR22, UR12, 0xa ;  /* 0x0000000c16077291 */ /* 0x000fe4000f8e503f */
[----:B------:R-:W-:Y:S01]  /*1cf0*/  ULEA UR8, UR22, UR8, 0x7 ;  /* 0x0000000816087291 */ /* 0x000fe2000f8e383f */
[----:B------:R-:W-:Y:S01]  /*1d00*/  UMOV UR17, 0x40000040 ;  /* 0x4000004000117882 */ /* 0x000fe20000000000 */
[----:B------:R-:W-:Y:S01]  /*1d10*/  UMOV UR19, 0x40000040 ;  /* 0x4000004000137882 */ /* 0x000fe20000000000 */
[----:B------:R-:W-:Y:S02]  /*1d20*/  UIADD3 UR6, UR6, 0x4, URZ ;  /* 0x0000000406067890 */ /* 0x000fe4000fffe03f */
[----:B------:R-:W-:Y:S02]  /*1d30*/  UMOV UR16, UR7 ;  /* 0x0000000700107c82 */ /* 0x000fe40008000000 */
[----:B------:R-:W-:-:S02]  /*1d40*/  UMOV UR18, UR8 ;  /* 0x0000000800127c82 */ /* 0x000fc40008000000 */
[----:B------:R-:W-:Y:S01]  /*1d50*/  QGMMA.64x16x32.F32.E4M3.E4M3 R24, gdesc[UR16], R24, UP0 ;  /* 0x00200000101879f3 */ /* 0x000fe2000bf00818 */
[----:B------:R-:W-:Y:S02]  /*1d60*/  UIADD3 UR16, UR7, 0x2, URZ ;  /* 0x0000000207107890 */ /* 0x000fe4000fffe03f */
[----:B------:R-:W-:Y:S01]  /*1d70*/  UIADD3 UR18, UR8, 0x2, URZ ;  /* 0x0000000208127890 */ /* 0x000fe2000fffe03f */
[----:B------:R-:W-:Y:S01]  /*1d80*/  UMOV UR17, 0x40000040 ;  /* 0x4000004000117882 */ /* 0x000fe20000000000 */
[----:B------:R-:W-:Y:S01]  /*1d90*/  UMOV UR19, 0x40000040 ;  /* 0x4000004000137882 */ /* 0x000fe20000000000 */
[----:B------:R-:W-:-:S06]  /*1da0*/  UISETP.NE.AND UP0, UPT, UR6, UR23, UPT ;  /* 0x000000170600728c */ /* 0x000fcc000bf05270 */
        /* <DEDUP_REMOVED lines=9> */
[----:B------:R-:W-:Y:S01]  /*1e40*/  UMOV UR19, 0x40000040 ;  /* 0x4000004000137882 */ /* 0x000fe20000000000 */
[----:B------:R-:W-:-:S06]  /*1e50*/  USEL UR7, URZ, 0x1, UP0 ;  /* 0x000000013f077887 */ /* 0x000fcc0008000000 */
[----:B------:R-:W-:Y:S01]  /*1e60*/  ISETP.NE.AND P0, PT, RZ, UR7, PT ;  /* 0x00000007ff007c0c */ /* 0x000fe2000bf05270 */
[----:B------:R-:W-:Y:S03]  /*1e70*/  QGMMA.64x16x32.F32.E4M3.E4M3 R24, gdesc[UR16], R24, gsb0 ;  /* 0x00200000101879f3 */ /* 0x000fe60008000818 */
[----:B------:R-:W-:-:S09]  /*1e80*/  WARPGROUP.DEPBAR.LE gsb0, 0x1 ;  /* 0x00008000000079c5 */ /* 0x000fd20000010100 */
[----:B------:R-:W-:Y:S05]  /*1e90*/  @!P0 BRA `(.L_x_29) ;  /* 0x0000000000288947 */ /* 0x000fea0003800000 */
[----:B------:R-:W-:Y:S02]  /*1ea0*/  WARPGROUP.DEPBAR.LE gsb0, 0x0 ;  /* 0x00008000000079c5 */ /* 0x000fe40000010000 */
[----:B------:R-:W-:-:S01]  /*1eb0*/  FADD R41, R24, R41 ;  /* 0x0000002918297221 */ /* 0x000fc20000000000 */
[----:B------:R-:W-:Y:S01]  /*1ec0*/  FADD R38, R25, R38 ;  /* 0x0000002619267221 */ /* 0x000fe20000000000 */
[----:B------:R-:W-:-:S01]  /*1ed0*/  FADD R39, R26, R39 ;  /* 0x000000271a277221 */ /* 0x000fc20000000000 */
[----:B------:R-:W-:Y:S01]  /*1ee0*/  FADD R36, R27, R36 ;  /* 0x000000241b247221 */ /* 0x000fe20000000000 */
[----:B------:R-:W-:-:S01]  /*1ef0*/  FADD R37, R28, R37 ;  /* 0x000000251c257221 */ /* 0x000fc20000000000 */
[----:B------:R-:W-:Y:S01]  /*1f00*/  FADD R34, R29, R34 ;  /* 0x000000221d227221 */ /* 0x000fe20000000000 */
[----:B------:R-:W-:-:S01]  /*1f10*/  FADD R35, R30, R35 ;  /* 0x000000231e237221 */ /* 0x000fc20000000000 */
[----:B------:R-:W-:Y:S01]  /*1f20*/  FADD R32, R32, R31 ;  /* 0x0000001f20207221 */ /* 0x000fe20000000000 */
[----:B------:R-:W-:-:S06]  /*1f30*/  UMOV UR6, URZ ;  /* 0x0000003f00067c82 */ /* 0x000fcc0008000000 */
.L_x_29:
[----:B------:R-:W-:Y:S05]  /*1f40*/  @!P1 BRA `(.L_x_30) ;  /* 0x0000000000049947 */ /* 0x000fea0003800000 */
[----:B------:R-:W-:Y:S01]  /*1f50*/  BPT.TRAP 0x1 ;  /* 0x000000040000795c */ /* 0x000fe20000300000 */
.L_x_30:
[----:B------:R-:W-:-:S13]  /*1f60*/  ISETP.NE.AND P0, PT, R8, RZ, PT ;  /* 0x000000ff0800720c */ /* 0x000fda0003f05270 */
[----:B01----:R-:W-:-:S05]  /*1f70*/  @P0 LEA R19, R11, UR11, 0x3 ;  /* 0x0000000b0b130c11 */ /* 0x003fca000f8e18ff */
[----:B------:R-:W-:-:S05]  /*1f80*/  @P0 VIADD R20, R19, 0x60 ;  /* 0x0000006013140836 */ /* 0x000fca0000000000 */
[----:B------:R-:W-:-:S04]  /*1f90*/  @P0 PRMT R20, R3, 0x654, R20 ;  /* 0x0000065403140816 */ /* 0x000fc80000000014 */
[----:B------:R0:W-:Y:S01]  /*1fa0*/  @P0 SYNCS.ARRIVE.TRANS64.RED.A1T0 RZ, [R20+URZ], RZ ;  /* 0x000000ff14ff09a7 */ /* 0x0001e2000810043f */
[----:B------:R-:W-:-:S13]  /*1fb0*/  ISETP.GT.U32.AND P0, PT, R0, 0x1, PT ;  /* 0x000000010000780c */ /* 0x000fda0003f04070 */
[----:B0-----:R-:W-:Y:S05]  /*1fc0*/  @P0 BRA `(.L_x_31) ;  /* 0x0000000000040947 */ /* 0x001fea0003800000 */
[----:B------:R-:W-:Y:S01]  /*1fd0*/  BPT.TRAP 0x1 ;  /* 0x000000040000795c */ /* 0x000fe20000300000 */
.L_x_31:
[----:B------:R-:W-:Y:S01]  /*1fe0*/  UIADD3 UR22, UR22, 0x1, URZ ;  /* 0x0000000116167890 */ /* 0x000fe2000fffe03f */
[C---:B------:R-:W-:Y:S01]  /*1ff0*/  ISETP.GT.AND P1, PT, R10.reuse, 0x1, PT ;  /* 0x000000010a00780c */ /* 0x040fe20003f24270 */
[----:B------:R-:W-:Y:S02]  /*2000*/  VIADD R11, R11, 0x1 ;  /* 0x000000010b0b7836 */ /* 0x000fe40000000000 */
[----:B------:R-:W-:Y:S01]  /*2010*/  UISETP.NE.AND UP0, UPT, UR22, 0xc, UPT ;  /* 0x0000000c1600788c */ /* 0x000fe2000bf05270 */
[----:B------:R-:W-:Y:S02]  /*2020*/  VIADD R10, R10, 0xffffffff ;  /* 0xffffffff0a0a7836 */ /* 0x000fe40000000000 */
[C---:B------:R-:W-:Y:S01]  /*2030*/  ISETP.NE.AND P0, PT, R11.reuse, 0xc, PT ;  /* 0x0000000c0b00780c */ /* 0x040fe20003f05270 */
[----:B------:R-:W-:Y:S02]  /*2040*/  USEL UR8, URZ, 0x1, UP0 ;  /* 0x000000013f087887 */ /* 0x000fe40008000000 */
[----:B------:R-:W-:Y:S01]  /*2050*/  USEL UR22, UR22, URZ, UP0 ;  /* 0x0000003f16167287 */ /* 0x000fe20008000000 */
[----:B------:R-:W-:-:S03]  /*2060*/  SEL R11, R11, RZ, P0 ;  /* 0x000000ff0b0b7207 */ /* 0x000fc60000000000 */
[----:B------:R-:W-:Y:S01]  /*2070*/  LOP3.LUT R21, R21, UR8, RZ, 0x3c, !PT ;  /* 0x0000000815157c12 */ /* 0x000fe2000f8e3cff */
[----:B------:R-:W-:Y:S01]  /*2080*/  UMOV UR8, 0x1 ;  /* 0x0000000100087882 */ /* 0x000fe20000000000 */
[----:B------:R-:W-:Y:S06]  /*2090*/  @P1 BRA `(.L_x_32) ;  /* 0xfffffff800b81947 */ /* 0x000fec000383ffff */
.L_x_24:
[----:B------:R-:W-:Y:S01]  /*20a0*/  UISETP.NE.AND UP0, UPT, UR6, URZ, UPT ;  /* 0x0000003f0600728c */ /* 0x000fe2000bf05270 */
[----:B01----:R-:W0:Y:S03]  /*20b0*/  LDC R10, c[0x0][0x28c] ;  /* 0x0000a300ff0a7b82 */ /* 0x003e260000000800 */
[----:B------:R-:W-:-:S06]  /*20c0*/  USEL UR6, URZ, 0x1, !UP0 ;  /* 0x000000013f067887 */ /* 0x000fcc000c000000 */
[----:B------:R-:W-:Y:S02]  /*20d0*/  ISETP.NE.AND P0, PT, RZ, UR6, PT ;  /* 0x00000006ff007c0c */ /* 0x000fe4000bf05270 */
[----:B0-----:R-:W-:-:S11]  /*20e0*/  ISETP.GE.AND P1, PT, R10, 0x1, PT ;  /* 0x000000010a00780c */ /* 0x001fd60003f26270 */
[----:B------:R-:W-:Y:S05]  /*20f0*/  @!P0 BRA `(.L_x_33) ;  /* 0x0000000000248947 */ /* 0x000fea0003800000 */
[----:B------:R-:W-:Y:S02]  /*2100*/  WARPGROUP.DEPBAR.LE gsb0, 0x0 ;  /* 0x00008000000079c5 */ /* 0x000fe40000010000 */
[----:B------:R-:W-:Y:S01]  /*2110*/  FADD R41, R24, R41 ;  /* 0x0000002918297221 */ /* 0x000fe20000000000 */
[----:B------:R-:W-:Y:S01]  /*2120*/  FADD R38, R25, R38 ;  /* 0x0000002619267221 */ /* 0x000fe20000000000 */
[----:B------:R-:W-:Y:S01]  /*2130*/  FADD R39, R26, R39 ;  /* 0x000000271a277221 */ /* 0x000fe20000000000 */
[----:B------:R-:W-:Y:S01]  /*2140*/  FADD R36, R27, R36 ;  /* 0x000000241b247221 */ /* 0x000fe20000000000 */
[----:B------:R-:W-:Y:S01]  /*2150*/  FADD R37, R28, R37 ;  /* 0x000000251c257221 */ /* 0x000fe20000000000 */
[----:B------:R-:W-:Y:S01]  /*2160*/  FADD R34, R29, R34 ;  /* 0x000000221d227221 */ /* 0x000fe20000000000 */
[----:B------:R-:W-:Y:S01]  /*2170*/  FADD R35, R30, R35 ;  /* 0x000000231e237221 */ /* 0x000fe20000000000 */
[----:B------:R-:W-:-:S07]  /*2180*/  FADD R32, R32, R31 ;  /* 0x0000001f20207221 */ /* 0x000fce0000000000 */
.L_x_33:
[----:B------:R-:W-:Y:S02]  /*2190*/  WARPGROUP.DEPBAR.LE gsb0, 0x0 ;  /* 0x00008000000079c5 */ /* 0x000fe40000010000 */
[----:B------:R-:W-:Y:S05]  /*21a0*/  @!P1 BRA `(.L_x_34) ;  /* 0x0000000000489947 */ /* 0x000fea0003800000 */
[----:B------:R-:W-:-:S13]  /*21b0*/  ISETP.NE.AND P0, PT, R40, 0x3, PT ;  /* 0x000000032800780c */ /* 0x000fda0003f05270 */
[----:B------:R-:W-:Y:S05]  /*21c0*/  @!P0 BRA `(.L_x_35) ;  /* 0x0000000000048947 */ /* 0x000fea0003800000 */
[----:B------:R-:W-:Y:S01]  /*21d0*/  BPT.TRAP 0x1 ;  /* 0x000000040000795c */ /* 0x000fe20000300000 */
.L_x_35:
[----:B------:R-:W-:-:S13]  /*21e0*/  ISETP.NE.AND P0, PT, R8, RZ, PT ;  /* 0x000000ff0800720c */ /* 0x000fda0003f05270 */
[----:B------:R-:W-:-:S05]  /*21f0*/  VOTEU.ANY UP0, P0 ;  /* 0x00000000003f7886 */ /* 0x000fca0000000100 */
[----:B------:R-:W-:-:S06]  /*2200*/  @UP0 UIADD3 UR6, UR10, UR5, URZ ;  /* 0x000000050a060290 */ /* 0x000fcc000fffe03f */
[----:B------:R-:W-:Y:S02]  /*2210*/  IMAD.U32 R10, RZ, RZ, UR6 ;  /* 0x00000006ff0a7e24 */ /* 0x000fe4000f8e00ff */
[----:B------:R-:W-:Y:S02]  /*2220*/  IMAD.U32 R19, RZ, RZ, UR6 ;  /* 0x00000006ff137e24 */ /* 0x000fe4000f8e00ff */
[----:B------:R-:W-:-:S05]  /*2230*/  @P0 IMAD.WIDE.U32 R10, R10, -0x55555555, RZ ;  /* 0xaaaaaaab0a0a0825 */ /* 0x000fca00078e00ff */
[----:B------:R-:W-:-:S05]  /*2240*/  @P0 SHF.R.U32.HI R10, RZ, 0x3, R11 ;  /* 0x00000003ff0a0819 */ /* 0x000fca000001160b */
[----:B------:R-:W-:-:S05]  /*2250*/  @P0 IMAD R10, R10, -0xc, R19 ;  /* 0xfffffff40a0a0824 */ /* 0x000fca00078e0213 */
[----:B------:R-:W-:-:S05]  /*2260*/  @P0 LEA R10, R10, UR11, 0x3 ;  /* 0x0000000b0a0a0c11 */ /* 0x000fca000f8e18ff */
[----:B------:R-:W-:-:S05]  /*2270*/  @P0 VIADD R10, R10, 0x60 ;  /* 0x000000600a0a0836 */ /* 0x000fca0000000000 */
[----:B------:R-:W-:-:S04]  /*2280*/  @P0 PRMT R10, R3, 0x654, R10 ;  /* 0x00000654030a0816 */ /* 0x000fc8000000000a */
[----:B------:R0:W-:Y:S01]  /*2290*/  @P0 SYNCS.ARRIVE.TRANS64.RED.A1T0 RZ, [R10+URZ], RZ ;  /* 0x000000ff0aff09a7 */ /* 0x0001e2000810043f */
[----:B------:R-:W-:-:S13]  /*22a0*/  ISETP.GT.U32.AND P0, PT, R0, 0x1, PT ;  /* 0x000000010000780c */ /* 0x000fda0003f04070 */
[----:B0-----:R-:W-:Y:S05]  /*22b0*/  @P0 BRA `(.L_x_34) ;  /* 0x0000000000040947 */ /* 0x001fea0003800000 */
[----:B------:R-:W-:Y:S01]  /*22c0*/  BPT.TRAP 0x1 ;  /* 0x000000040000795c */ /* 0x000fe20000300000 */
.L_x_34:
[----:B------:R-:W-:Y:S01]  /*22d0*/  IMAD.SHL.U32 R20, R18, 0x10, RZ ;  /* 0x0000001012147824 */ /* 0x000fe200078e00ff */
[----:B------:R-:W-:Y:S01]  /*22e0*/  UIADD3 UR5, UR9, UR5, URZ ;  /* 0x0000000509057290 */ /* 0x000fe2000fffe03f */
[----:B------:R-:W-:Y:S01]  /*22f0*/  IMAD.SHL.U32 R21, R17, 0x80, RZ ;  /* 0x0000008011157824 */ /* 0x000fe200078e00ff */
[----:B------:R-:W-:Y:S01]  /*2300*/  ULDC UR11, c[0x0][0x288] ;  /* 0x0000a200000b7ab9 */ /* 0x000fe20000000800 */
[----:B------:R-:W-:Y:S01]  /*2310*/  ULDC UR12, c[0x0][0x284] ;  /* 0x0000a100000c7ab9 */ /* 0x000fe20000000800 */
[----:B------:R-:W-:Y:S01]  /*2320*/  UISETP.GT.U32.AND UP0, UPT, UR5, 0xb, UPT ;  /* 0x0000000b0500788c */ /* 0x000fe2000bf04070 */
[C---:B------:R-:W-:Y:S01]  /*2330*/  ISETP.GE.AND P0, PT, R20.reuse, UR11, PT ;  /* 0x0000000b14007c0c */ /* 0x040fe2000bf06270 */
[----:B------:R-:W-:Y:S01]  /*2340*/  UISETP.GE.U32.AND UP1, UPT, UR9, 0xc, UPT ;  /* 0x0000000c0900788c */ /* 0x000fe2000bf26070 */
[----:B------:R-:W-:Y:S01]  /*2350*/  SHF.R.S32.HI R27, RZ, 0x1f, R33 ;  /* 0x0000001fff1b7819 */ /* 0x000fe20000011421 */
[----:B------:R-:W-:Y:S01]  /*2360*/  UISETP.LT.U32.AND UP0, UPT, UR9, 0xc, UP0 ;  /* 0x0000000c0900788c */ /* 0x000fe20008701070 */
[----:B------:R-:W-:Y:S01]  /*2370*/  ISETP.GE.OR P0, PT, R21, UR12, P0 ;  /* 0x0000000c15007c0c */ /* 0x000fe20008706670 */
[----:B------:R-:W-:Y:S01]  /*2380*/  ULDC.64 UR16, c[0x0][0x5d0] ;  /* 0x0001740000107ab9 */ /* 0x000fe20000000a00 */
[----:B------:R-:W-:Y:S01]  /*2390*/  LOP3.LUT R18, R20, 0x6, R13, 0xf8, !PT ;  /* 0x0000000614127812 */ /* 0x000fe200078ef80d */
[----:B------:R-:W-:Y:S01]  /*23a0*/  UIMAD.WIDE.U32 UR6, UR5, -0x55555555, URZ ;  /* 0xaaaaaaab050678a5 */ /* 0x000fe2000f8e003f */
[----:B------:R-:W-:Y:S01]  /*23b0*/  IMAD R10, R27, UR16, RZ ;  /* 0x000000101b0a7c24 */ /* 0x000fe2000f8e02ff */
[----:B------:R-:W-:Y:S01]  /*23c0*/  USEL UR8, URZ, 0x1, !UP0 ;  /* 0x000000013f087887 */ /* 0x000fe2000c000000 */
[----:B------:R-:W-:Y:S01]  /*23d0*/  SHF.R.S32.HI R19, RZ, 0x1f, R18 ;  /* 0x0000001fff137819 */ /* 0x000fe20000011412 */
[----:B------:R-:W-:Y:S01]  /*23e0*/  USHF.R.U32.HI UR6, URZ, 0x3, UR7 ;  /* 0x000000033f067899 */ /* 0x000fe20008011607 */
[C---:B------:R-:W-:Y:S01]  /*23f0*/  IMAD R23, R33.reuse, UR17, R10 ;  /* 0x0000001121177c24 */ /* 0x040fe2000f8e020a */
[----:B------:R-:W-:Y:S01]  /*2400*/  ULOP3.LUT UR4, UR4, UR8, URZ, 0x3c, !UPT ;  /* 0x0000000804047292 */ /* 0x000fe2000f8e3c3f */
[----:B------:R-:W-:Y:S01]  /*2410*/  IMAD.MOV.U32 R26, RZ, RZ, -0x1 ;  /* 0xffffffffff1a7424 */ /* 0x000fe200078e00ff */
[----:B------:R-:W-:Y:S01]  /*2420*/  UIMAD UR5, UR6, -0xc, UR5 ;  /* 0xfffffff4060578a4 */ /* 0x000fe2000f8e0205 */
[----:B------:R-:W-:Y:S01]  /*2430*/  IMAD.WIDE.U32 R10, R33, UR16, R18 ;  /* 0x00000010210a7c25 */ /* 0x000fe2000f8e0012 */
[----:B------:R-:W-:-:S03]  /*2440*/  @UP1 ULOP3.LUT UR4, UR4, 0x1, UR6, 0x78, !UPT ;  /* 0x0000000104041892 */ /* 0x000fc6000f8e7806 */
[----:B------:R-:W-:Y:S01]  /*2450*/  IMAD.IADD R11, R11, 0x1, R23 ;  /* 0x000000010b0b7824 */ /* 0x000fe200078e0217 */
[----:B------:R-:W-:Y:S08]  /*2460*/  @P0 BRA `(.L_x_36) ;  /* 0x0000000800d00947 */ /* 0x000ff00003800000 */
[----:B------:R-:W0:Y:S01]  /*2470*/  LDC.64 R28, c[0x0][0x5c8] ;  /* 0x00017200ff1c7b82 */ /* 0x000e220000000a00 */
[----:B------:R-:W-:Y:S01]  /*2480*/  IMAD.WIDE R22, R17, 0x80, R4 ;  /* 0x0000008011167825 */ /* 0x000fe200078e0204 */
[----:B------:R-:W-:Y:S01]  /*2490*/  ULDC.64 UR6, c[0x0][0x5c0] ;  /* 0x0001700000067ab9 */ /* 0x000fe20000000a00 */
[----:B------:R-:W-:Y:S02]  /*24a0*/  BSSY B0, `(.L_x_36) ;  /* 0x00000b0000007945 */ /* 0x000fe40003800000 */
[----:B------:R-:W-:Y:S02]  /*24b0*/  IMAD.IADD R30, R9, 0x1, -R20 ;  /* 0x00000001091e7824 */ /* 0x000fe400078e0a14 */
[-C--:B0-----:R-:W-:Y:S02]  /*24c0*/  IMAD R17, R23, R28.reuse, RZ ;  /* 0x0000001c17117224 */ /* 0x081fe400078e02ff */
[----:B------:R-:W-:-:S04]  /*24d0*/  IMAD.WIDE.U32 R10, R22, R28, R10 ;  /* 0x0000001c160a7225 */ /* 0x000fc800078e000a */
[----:B------:R-:W-:Y:S01]  /*24e0*/  IMAD R25, R22, R29, R17 ;  /* 0x0000001d16197224 */ /* 0x000fe200078e0211 */
[----:B------:R-:W-:Y:S02]  /*24f0*/  LEA R17, P0, R28, R10, 0x3 ;  /* 0x0000000a1c117211 */ /* 0x000fe400078018ff */
[----:B------:R-:W-:Y:S01]  /*2500*/  IADD3 R24, P1, R10, UR6, RZ ;  /* 0x000000060a187c10 */ /* 0x000fe2000ff3e0ff */
[----:B------:R-:W-:Y:S01]  /*2510*/  IMAD.IADD R25, R11, 0x1, R25 ;  /* 0x000000010b197824 */ /* 0x000fe200078e0219 */
[----:B------:R-:W-:-:S04]  /*2520*/  IADD3 R10, P3, R17, UR6, RZ ;  /* 0x00000006110a7c10 */ /* 0x000fc8000ff7e0ff */
[----:B------:R-:W-:Y:S01]  /*2530*/  LEA.HI.X R11, R28, R25, R29, 0x3, P0 ;  /* 0x000000191c0b7211 */ /* 0x000fe200000f1c1d */
[----:B------:R-:W-:Y:S01]  /*2540*/  IMAD.IADD R29, R16, 0x1, -R21 ;  /* 0x00000001101d7824 */ /* 0x000fe200078e0a15 */
[----:B----45:R-:W-:Y:S02]  /*2550*/  FSETP.NEU.AND P0, PT, R12, RZ, PT ;  /* 0x000000ff0c00720b */ /* 0x030fe40003f0d000 */
[----:B------:R-:W-:Y:S02]  /*2560*/  IADD3.X R25, R25, UR7, RZ, P1, !PT ;  /* 0x0000000719197c10 */ /* 0x000fe40008ffe4ff */
[----:B------:R-:W-:-:S09]  /*2570*/  IADD3.X R11, R11, UR7, RZ, P3, !PT ;  /* 0x000000070b0b7c10 */ /* 0x000fd20009ffe4ff */
[----:B------:R-:W-:Y:S05]  /*2580*/  @!P0 BRA `(.L_x_37) ;  /* 0x0000000400fc8947 */ /* 0x000fea0003800000 */
[----:B------:R-:W-:Y:S01]  /*2590*/  ULDC.64 UR6, c[0x0][0x5b8] ;  /* 0x00016e0000067ab9 */ /* 0x000fe20000000a00 */
[----:B------:R-:W-:Y:S01]  /*25a0*/  ISETP.GE.AND P0, PT, R29, 0x1, PT ;  /* 0x000000011d00780c */ /* 0x000fe20003f06270 */
[----:B------:R-:W-:Y:S01]  /*25b0*/  IMAD R28, R27, UR6, RZ ;  /* 0x000000061b1c7c24 */ /* 0x000fe2000f8e02ff */
[----:B------:R-:W-:Y:S01]  /*25c0*/  ULDC.64 UR16, c[0x0][0x5a8] ;  /* 0x00016a0000107ab9 */ /* 0x000fe20000000a00 */
[C---:B------:R-:W-:Y:S01]  /*25d0*/  IMAD.WIDE.U32 R20, R33.reuse, UR6, R18 ;  /* 0x0000000621147c25 */ /* 0x040fe2000f8e0012 */
[----:B------:R-:W-:Y:S01]  /*25e0*/  ISETP.LT.OR P4, PT, R30, 0x1, !P0 ;  /* 0x000000011e00780c */ /* 0x000fe20004781670 */
[----:B------:R-:W-:Y:S02]  /*25f0*/  BSSY B1, `(.L_x_38) ;  /* 0x000000c000017945 */ /* 0x000fe40003800000 */
[----:B------:R-:W-:Y:S01]  /*2600*/  IMAD R33, R33, UR7, R28 ;  /* 0x0000000721217c24 */ /* 0x000fe2000f8e021c */
[----:B------:R-:W-:Y:S02]  /*2610*/  ULDC.64 UR6, c[0x0][0x5b0] ;  /* 0x00016c0000067ab9 */ /* 0x000fe40000000a00 */
[----:B------:R-:W-:-:S02]  /*2620*/  IMAD R17, R23, UR6, RZ ;  /* 0x0000000617117c24 */ /* 0x000fc4000f8e02ff */
[----:B------:R-:W-:Y:S02]  /*2630*/  IMAD.IADD R21, R21, 0x1, R33 ;  /* 0x0000000115157824 */ /* 0x000fe400078e0221 */
[C---:B------:R-:W-:Y:S02]  /*2640*/  IMAD R17, R22.reuse, UR7, R17 ;  /* 0x0000000716117c24 */ /* 0x040fe4000f8e0211 */
[----:B------:R-:W-:-:S03]  /*2650*/  IMAD.WIDE.U32 R18, R22, UR6, R20 ;  /* 0x0000000616127c25 */ /* 0x000fc6000f8e0014 */
[----:B------:R-:W-:-:S04]  /*2660*/  IADD3 R18, P1, R18, UR16, RZ ;  /* 0x0000001012127c10 */ /* 0x000fc8000ff3e0ff */
[--C-:B------:R-:W-:Y:S02]  /*2670*/  IADD3.X R19, R19, UR17, R17.reuse, P1, !PT ;  /* 0x0000001113137c10 */ /* 0x100fe40008ffe411 */
[----:B------:R-:W-:Y:S01]  /*2680*/  PRMT R17, RZ, 0x7610, R17 ;  /* 0x00007610ff117816 */ /* 0x000fe20000000011 */
[----:B------:R-:W-:Y:S06]  /*2690*/  @P4 BRA `(.L_x_39) ;  /* 0x0000000000044947 */ /* 0x000fec0003800000 */
[----:B------:R0:W5:Y:S02]  /*26a0*/  LDG.E.U8 R17, desc[UR20][R18.64] ;  /* 0x0000001412117981 */ /* 0x000164000c1e1100 */
.L_x_39:
[----:B------:R-:W-:Y:S05]  /*26b0*/  BSYNC B1 ;  /* 0x0000000000017941 */ /* 0x000fea0003800000 */
.L_x_38:
[----:B-----5:R-:W-:Y:S01]  /*26c0*/  LOP3.LUT R17, R17, 0xff, RZ, 0xc0, !PT ;  /* 0x000000ff11117812 */ /* 0x020fe200078ec0ff */
[----:B------:R-:W-:Y:S01]  /*26d0*/  BSSY B1, `(.L_x_40) ;  /* 0x000000b000017945 */ /* 0x000fe20003800000 */
[----:B------:R-:W-:Y:S02]  /*26e0*/  ISETP.LT.OR P3, PT, R30, 0x2, !P0 ;  /* 0x000000021e00780c */ /* 0x000fe40004761670 */
[----:B------:R-:W-:-:S05]  /*26f0*/  F2FP.F16.E4M3.UNPACK_B R17, R17 ;  /* 0x00000011ff11723e */ /* 0x000fca00020006ff */
[----:B------:R-:W-:-:S05]  /*2700*/  HADD2.F32 R17, -RZ, R17.H0_H0 ;  /* 0x20000011ff117230 */ /* 0x000fca0000004100 */
[----:B------:R-:W-:Y:S01]  /*2710*/  FMUL R28, R17, R12 ;  /* 0x0000000c111c7220 */ /* 0x000fe20000400000 */
[----:B------:R-:W-:-:S03]  /*2720*/  PRMT R17, RZ, 0x7610, R17 ;  /* 0x00007610ff117816 */ /* 0x000fc60000000011 */
[----:B------:R-:W-:-:S05]  /*2730*/  FFMA R28, R41, R2, R28 ;  /* 0x00000002291c7223 */ /* 0x000fca000000001c */
[----:B------:R-:W-:-:S05]  /*2740*/  F2FP.SATFINITE.E4M3.F32.PACK_AB_MERGE_C R27, RZ, R28, RZ ;  /* 0x0000001cff1b723e */ /* 0x000fca00048070ff */
[----:B------:R1:W-:Y:S01]  /*2750*/  @!P4 STG.E.U8 desc[UR20][R24.64], R27 ;  /* 0x0000001b1800c986 */ /* 0x0003e2000c101114 */
[----:B------:R-:W-:Y:S05]  /*2760*/  @P3 BRA `(.L_x_41) ;  /* 0x0000000000043947 */ /* 0x000fea0003800000 */
[----:B------:R2:W5:Y:S02]  /*2770*/  LDG.E.U8 R17, desc[UR20][R18.64+0x1] ;  /* 0x0000011412117981 */ /* 0x000564000c1e1100 */
.L_x_41:
[----:B------:R-:W-:Y:S05]  /*2780*/  BSYNC B1 ;  /* 0x0000000000017941 */ /* 0x000fea0003800000 */
.L_x_40:
[----:B-----5:R-:W-:Y:S01]  /*2790*/  LOP3.LUT R17, R17, 0xff, RZ, 0xc0, !PT ;  /* 0x000000ff11117812 */ /* 0x020fe200078ec0ff */
[----:B------:R-:W-:Y:S01]  /*27a0*/  BSSY B1, `(.L_x_42) ;  /* 0x0000013000017945 */ /* 0x000fe20003800000 */
[----:B-1----:R-:W-:Y:S02]  /*27b0*/  IADD3 R27, P1, R22, 0x8, RZ ;  /* 0x00000008161b7810 */ /* 0x002fe40007f3e0ff */
[----:B------:R-:W-:-:S03]  /*27c0*/  F2FP.F16.E4M3.UNPACK_B R17, R17 ;  /* 0x00000011ff11723e */ /* 0x000fc600020006ff */
[----:B------:R-:W-:Y:S01]  /*27d0*/  IMAD.X R22, RZ, RZ, R23, P1 ;  /* 0x000000ffff167224 */ /* 0x000fe200008e0617 */
[----:B------:R-:W-:Y:S01]  /*27e0*/  ISETP.GE.AND P1, PT, R29, 0x9, PT ;  /* 0x000000091d00780c */ /* 0x000fe20003f26270 */
[----:B------:R-:W-:Y:S02]  /*27f0*/  HADD2.F32 R17, -RZ, R17.H0_H0 ;  /* 0x20000011ff117230 */ /* 0x000fe40000004100 */
[----:B------:R-:W-:Y:S01]  /*2800*/  IMAD R22, R22, UR6, RZ ;  /* 0x0000000616167c24 */ /* 0x000fe2000f8e02ff */
[----:B------:R-:W-:Y:S01]  /*2810*/  ISETP.LT.OR P5, PT, R30, 0x1, !P1 ;  /* 0x000000011e00780c */ /* 0x000fe20004fa1670 */
[----:B------:R-:W-:-:S04]  /*2820*/  IMAD.WIDE.U32 R20, R27, UR6, R20 ;  /* 0x000000061b147c25 */ /* 0x000fc8000f8e0014 */
[----:B------:R-:W-:Y:S01]  /*2830*/  FMUL R17, R17, R12 ;  /* 0x0000000c11117220 */ /* 0x000fe20000400000 */
[----:B------:R-:W-:-:S03]  /*2840*/  IMAD R27, R27, UR7, R22 ;  /* 0x000000071b1b7c24 */ /* 0x000fc6000f8e0216 */
[----:B------:R-:W-:Y:S01]  /*2850*/  FFMA R17, R38, R2, R17 ;  /* 0x0000000226117223 */ /* 0x000fe20000000011 */
[----:B------:R-:W-:-:S04]  /*2860*/  IADD3 R20, P4, R20, UR16, RZ ;  /* 0x0000001014147c10 */ /* 0x000fc8000ff9e0ff */
[----:B------:R-:W-:Y:S02]  /*2870*/  F2FP.SATFINITE.E4M3.F32.PACK_AB_MERGE_C R23, RZ, R17, RZ ;  /* 0x00000011ff17723e */ /* 0x000fe400048070ff */
[----:B------:R-:W-:Y:S02]  /*2880*/  IADD3.X R21, R21, UR17, R27, P4, !PT ;  /* 0x0000001115157c10 */ /* 0x000fe4000a7fe41b */
[----:B------:R-:W-:Y:S01]  /*2890*/  PRMT R17, RZ, 0x7610, R17 ;  /* 0x00007610ff117816 */ /* 0x000fe20000000011 */
[----:B------:R1:W-:Y:S01]  /*28a0*/  @!P3 STG.E.U8 desc[UR20][R24.64+0x1], R23 ;  /* 0x000001171800b986 */ /* 0x0003e2000c101114 */
[----:B------:R-:W-:Y:S05]  /*28b0*/  @P5 BRA `(.L_x_43) ;  /* 0x0000000000045947 */ /* 0x000fea0003800000 */
[----:B------:R3:W5:Y:S02]  /*28c0*/  LDG.E.U8 R17, desc[UR20][R20.64] ;  /* 0x0000001414117981 */ /* 0x000764000c1e1100 */
.L_x_43:
[----:B------:R-:W-:Y:S05]  /*28d0*/  BSYNC B1 ;  /* 0x0000000000017941 */ /* 0x000fea0003800000 */
.L_x_42:
        /* <DEDUP_REMOVED lines=8> */
[----:B-1----:R-:W-:-:S05]  /*2960*/  F2FP.SATFINITE.E4M3.F32.PACK_AB_MERGE_C R23, RZ, R22, RZ ;  /* 0x00000016ff17723e */ /* 0x002fca00048070ff */
[----:B------:R1:W-:Y:S01]  /*2970*/  @!P5 STG.E.U8 desc[UR20][R10.64], R23 ;  /* 0x000000170a00d986 */ /* 0x0003e2000c101114 */
[----:B------:R-:W-:Y:S05]  /*2980*/  @P3 BRA `(.L_x_45) ;  /* 0x0000000000043947 */ /* 0x000fea0003800000 */
[----:B------:R4:W5:Y:S02]  /*2990*/  LDG.E.U8 R17, desc[UR20][R20.64+0x1] ;  /* 0x0000011414117981 */ /* 0x000964000c1e1100 */
.L_x_45:
[----:B------:R-:W-:Y:S05]  /*29a0*/  BSYNC B1 ;  /* 0x0000000000017941 */ /* 0x000fea0003800000 */
.L_x_44:
[----:B-----5:R-:W-:Y:S01]  /*29b0*/  LOP3.LUT R17, R17, 0xff, RZ, 0xc0, !PT ;  /* 0x000000ff11117812 */ /* 0x020fe200078ec0ff */
[----:B------:R-:W-:Y:S01]  /*29c0*/  BSSY B1, `(.L_x_46) ;  /* 0x000000b000017945 */ /* 0x000fe20003800000 */
[----:B------:R-:W-:Y:S02]  /*29d0*/  ISETP.LT.OR P4, PT, R30, 0x9, !P0 ;  /* 0x000000091e00780c */ /* 0x000fe40004781670 */
[----:B------:R-:W-:-:S05]  /*29e0*/  F2FP.F16.E4M3.UNPACK_B R17, R17 ;  /* 0x00000011ff11723e */ /* 0x000fca00020006ff */
[----:B------:R-:W-:-:S05]  /*29f0*/  HADD2.F32 R17, -RZ, R17.H0_H0 ;  /* 0x20000011ff117230 */ /* 0x000fca0000004100 */
[----:B------:R-:W-:-:S04]  /*2a00*/  FMUL R17, R17, R12 ;  /* 0x0000000c11117220 */ /* 0x000fc80000400000 */
[----:B------:R-:W-:-:S05]  /*2a10*/  FFMA R17, R36, R2, R17 ;  /* 0x0000000224117223 */ /* 0x000fca0000000011 */
[----:B-1----:R-:W-:Y:S02]  /*2a20*/  F2FP.SATFINITE.E4M3.F32.PACK_AB_MERGE_C R23, RZ, R17, RZ ;  /* 0x00000011ff17723e */ /* 0x002fe400048070ff */
[----:B------:R-:W-:-:S03]  /*2a30*/  PRMT R17, RZ, 0x7610, R17 ;  /* 0x00007610ff117816 */ /* 0x000fc60000000011 */
[----:B------:R1:W-:Y:S01]  /*2a40*/  @!P3 STG.E.U8 desc[UR20][R10.64+0x1], R23 ;  /* 0x000001170a00b986 */ /* 0x0003e2000c101114 */
[----:B------:R-:W-:Y:S05]  /*2a50*/  @P4 BRA `(.L_x_47) ;  /* 0x0000000000044947 */ /* 0x000fea0003800000 */
[----:B------:R0:W5:Y:S02]  /*2a60*/  LDG.E.U8 R17, desc[UR20][R18.64+0x8] ;  /* 0x0000081412117981 */ /* 0x000164000c1e1100 */
.L_x_47:
[----:B------:R-:W-:Y:S05]  /*2a70*/  BSYNC B1 ;  /* 0x0000000000017941 */ /* 0x000fea0003800000 */
.L_x_46:
        /* <DEDUP_REMOVED lines=12> */
.L_x_49:
[----:B------:R-:W-:Y:S05]  /*2b40*/  BSYNC B1 ;  /* 0x0000000000017941 */ /* 0x000fea0003800000 */
.L_x_48:
[----:B-----5:R-:W-:Y:S01]  /*2b50*/  LOP3.LUT R17, R17, 0xff, RZ, 0xc0, !PT ;  /* 0x000000ff11117812 */ /* 0x020fe200078ec0ff */
[----:B------:R-:W-:Y:S01]  /*2b60*/  BSSY B1, `(.L_x_50) ;  /* 0x000000b000017945 */ /* 0x000fe20003800000 */
[----:B------:R-:W-:Y:S02]  /*2b70*/  ISETP.LT.OR P3, PT, R30, 0x9, !P1 ;  /* 0x000000091e00780c */ /* 0x000fe40004f61670 */
[----:B------:R-:W-:-:S05]  /*2b80*/  F2FP.F16.E4M3.UNPACK_B R17, R17 ;  /* 0x00000011ff11723e */ /* 0x000fca00020006ff */
[----:B------:R-:W-:-:S05]  /*2b90*/  HADD2.F32 R17, -RZ, R17.H0_H0 ;  /* 0x20000011ff117230 */ /* 0x000fca0000004100 */
[----:B------:R-:W-:-:S04]  /*2ba0*/  FMUL R17, R17, R12 ;  /* 0x0000000c11117220 */ /* 0x000fc80000400000 */
[----:B------:R-:W-:-:S05]  /*2bb0*/  FFMA R17, R34, R2, R17 ;  /* 0x0000000222117223 */ /* 0x000fca0000000011 */
[----:B0-2---:R-:W-:Y:S02]  /*2bc0*/  F2FP.SATFINITE.E4M3.F32.PACK_AB_MERGE_C R19, RZ, R17, RZ ;  /* 0x00000011ff13723e */ /* 0x005fe400048070ff */
[----:B------:R-:W-:-:S03]  /*2bd0*/  PRMT R17, RZ, 0x7610, R17 ;  /* 0x00007610ff117816 */ /* 0x000fc60000000011 */
[----:B------:R0:W-:Y:S01]  /*2be0*/  @!P0 STG.E.U8 desc[UR20][R24.64+0x9], R19 ;  /* 0x0000091318008986 */ /* 0x0001e2000c101114 */
[----:B------:R-:W-:Y:S05]  /*2bf0*/  @P3 BRA `(.L_x_51) ;  /* 0x0000000000043947 */ /* 0x000fea0003800000 */
[----:B------:R2:W5:Y:S02]  /*2c00*/  LDG.E.U8 R17, desc[UR20][R20.64+0x8] ;  /* 0x0000081414117981 */ /* 0x000564000c1e1100 */
.L_x_51:
[----:B------:R-:W-:Y:S05]  /*2c10*/  BSYNC B1 ;  /* 0x0000000000017941 */ /* 0x000fea0003800000 */
.L_x_50:
        /* <DEDUP_REMOVED lines=8> */
[----:B0-----:R-:W-:-:S05]  /*2ca0*/  F2FP.SATFINITE.E4M3.F32.PACK_AB_MERGE_C R19, RZ, R18, RZ ;  /* 0x00000012ff13723e */ /* 0x001fca00048070ff */
[----:B------:R0:W-:Y:S01]  /*2cb0*/  @!P3 STG.E.U8 desc[UR20][R10.64+0x8], R19 ;  /* 0x000008130a00b986 */ /* 0x0001e2000c101114 */
[----:B------:R-:W-:Y:S05]  /*2cc0*/  @P1 BRA `(.L_x_53) ;  /* 0x0000000000041947 */ /* 0x000fea0003800000 */
[----:B------:R0:W5:Y:S02]  /*2cd0*/  LDG.E.U8 R17, desc[UR20][R20.64+0x9] ;  /* 0x0000091414117981 */ /* 0x000164000c1e1100 */
.L_x_53:
[----:B------:R-:W-:Y:S05]  /*2ce0*/  BSYNC B1 ;  /* 0x0000000000017941 */ /* 0x000fea0003800000 */
.L_x_52:
[----:B------:R-:W-:Y:S05]  /*2cf0*/  @P1 BRA `(.L_x_54) ;  /* 0x0000000000a81947 */ /* 0x000fea0003800000 */
[----:B-----5:R-:W-:-:S04]  /*2d00*/  LOP3.LUT R17, R17, 0xff, RZ, 0xc0, !PT ;  /* 0x000000ff11117812 */ /* 0x020fc800078ec0ff */
[----:B------:R-:W-:-:S05]  /*2d10*/  F2FP.F16.E4M3.UNPACK_B R17, R17 ;  /* 0x00000011ff11723e */ /* 0x000fca00020006ff */
[----:B------:R-:W-:-:S05]  /*2d20*/  HADD2.F32 R17, -RZ, R17.H0_H0 ;  /* 0x20000011ff117230 */ /* 0x000fca0000004100 */
[----:B------:R-:W-:-:S04]  /*2d30*/  FMUL R17, R17, R12 ;  /* 0x0000000c11117220 */ /* 0x000fc80000400000 */
[----:B------:R-:W-:-:S05]  /*2d40*/  FFMA R17, R32, R2, R17 ;  /* 0x0000000220117223 */ /* 0x000fca0000000011 */
[----:B------:R-:W-:-:S05]  /*2d50*/  F2FP.SATFINITE.E4M3.F32.PACK_AB_MERGE_C R17, RZ, R17, RZ ;  /* 0x00000011ff11723e */ /* 0x000fca00048070ff */
[----:B------:R0:W-:Y:S01]  /*2d60*/  STG.E.U8 desc[UR20][R10.64+0x9], R17 ;  /* 0x000009110a007986 */ /* 0x0001e2000c101114 */
[----:B------:R-:W-:Y:S05]  /*2d70*/  BRA `(.L_x_54) ;  /* 0x0000000000887947 */ /* 0x000fea0003800000 */
.L_x_37:
[----:B------:R-:W-:Y:S01]  /*2d80*/  ISETP.GE.AND P1, PT, R29, 0x1, PT ;  /* 0x000000011d00780c */ /* 0x000fe20003f26270 */
[-C--:B------:R-:W-:Y:S01]  /*2d90*/  FMUL R41, R41, R2.reuse ;  /* 0x0000000229297220 */ /* 0x080fe20000400000 */
[-C--:B------:R-:W-:Y:S01]  /*2da0*/  FMUL R38, R38, R2.reuse ;  /* 0x0000000226267220 */ /* 0x080fe20000400000 */
[----:B------:R-:W-:Y:S01]  /*2db0*/  ISETP.GE.AND P0, PT, R29, 0x9, PT ;  /* 0x000000091d00780c */ /* 0x000fe20003f06270 */
[-C--:B------:R-:W-:Y:S01]  /*2dc0*/  FMUL R39, R39, R2.reuse ;  /* 0x0000000227277220 */ /* 0x080fe20000400000 */
[----:B------:R-:W-:Y:S01]  /*2dd0*/  ISETP.LT.OR P4, PT, R30, 0x1, !P1 ;  /* 0x000000011e00780c */ /* 0x000fe20004f81670 */
[-C--:B------:R-:W-:Y:S01]  /*2de0*/  FMUL R36, R36, R2.reuse ;  /* 0x0000000224247220 */ /* 0x080fe20000400000 */
[----:B------:R-:W-:Y:S01]  /*2df0*/  ISETP.LT.OR P5, PT, R30, 0x2, !P1 ;  /* 0x000000021e00780c */ /* 0x000fe20004fa1670 */
[-C--:B------:R-:W-:Y:S01]  /*2e00*/  FMUL R37, R37, R2.reuse ;  /* 0x0000000225257220 */ /* 0x080fe20000400000 */
[----:B------:R-:W-:Y:S01]  /*2e10*/  F2FP.SATFINITE.E4M3.F32.PACK_AB_MERGE_C R41, RZ, R41, RZ ;  /* 0x00000029ff29723e */ /* 0x000fe200048070ff */
[----:B------:R-:W-:Y:S01]  /*2e20*/  FMUL R34, R34, R2 ;  /* 0x0000000222227220 */ /* 0x000fe20000400000 */
[----:B------:R-:W-:Y:S01]  /*2e30*/  F2FP.SATFINITE.E4M3.F32.PACK_AB_MERGE_C R17, RZ, R38, RZ ;  /* 0x00000026ff11723e */ /* 0x000fe200048070ff */
[-C--:B------:R-:W-:Y:S01]  /*2e40*/  FMUL R35, R35, R2.reuse ;  /* 0x0000000223237220 */ /* 0x080fe20000400000 */
[----:B------:R-:W-:Y:S01]  /*2e50*/  ISETP.LT.OR P3, PT, R30, 0x1, !P0 ;  /* 0x000000011e00780c */ /* 0x000fe20004761670 */
[----:B------:R-:W-:Y:S01]  /*2e60*/  FMUL R32, R32, R2 ;  /* 0x0000000220207220 */ /* 0x000fe20000400000 */
[----:B------:R-:W-:-:S02]  /*2e70*/  ISETP.LT.OR P6, PT, R30, 0x9, !P0 ;  /* 0x000000091e00780c */ /* 0x000fc400047c1670 */
[----:B------:R-:W-:Y:S01]  /*2e80*/  F2FP.SATFINITE.E4M3.F32.PACK_AB_MERGE_C R39, RZ, R39, RZ ;  /* 0x00000027ff27723e */ /* 0x000fe200048070ff */
[----:B------:R-:W-:Y:S01]  /*2e90*/  @!P4 STG.E.U8 desc[UR20][R24.64], R41 ;  /* 0x000000291800c986 */ /* 0x000fe2000c101114 */
[C---:B------:R-:W-:Y:S02]  /*2ea0*/  ISETP.LT.OR P4, PT, R30.reuse, 0x9, !P1 ;  /* 0x000000091e00780c */ /* 0x040fe40004f81670 */
[C---:B------:R-:W-:Y:S01]  /*2eb0*/  ISETP.LT.OR P1, PT, R30.reuse, 0xa, !P1 ;  /* 0x0000000a1e00780c */ /* 0x040fe20004f21670 */
[----:B------:R0:W-:Y:S01]  /*2ec0*/  @!P5 STG.E.U8 desc[UR20][R24.64+0x1], R17 ;  /* 0x000001111800d986 */ /* 0x0001e2000c101114 */
[C---:B------:R-:W-:Y:S02]  /*2ed0*/  ISETP.LT.OR P5, PT, R30.reuse, 0x2, !P0 ;  /* 0x000000021e00780c */ /* 0x040fe400047a1670 */
[----:B------:R-:W-:Y:S01]  /*2ee0*/  ISETP.LT.OR P0, PT, R30, 0xa, !P0 ;  /* 0x0000000a1e00780c */ /* 0x000fe20004701670 */
[----:B------:R1:W-:Y:S01]  /*2ef0*/  @!P3 STG.E.U8 desc[UR20][R10.64], R39 ;  /* 0x000000270a00b986 */ /* 0x0003e2000c101114 */
[----:B------:R-:W-:-:S02]  /*2f00*/  F2FP.SATFINITE.E4M3.F32.PACK_AB_MERGE_C R37, RZ, R37, RZ ;  /* 0x00000025ff25723e */ /* 0x000fc400048070ff */
[----:B------:R-:W-:Y:S02]  /*2f10*/  F2FP.SATFINITE.E4M3.F32.PACK_AB_MERGE_C R19, RZ, R34, RZ ;  /* 0x00000022ff13723e */ /* 0x000fe400048070ff */
[----:B------:R-:W-:Y:S02]  /*2f20*/  F2FP.SATFINITE.E4M3.F32.PACK_AB_MERGE_C R35, RZ, R35, RZ ;  /* 0x00000023ff23723e */ /* 0x000fe400048070ff */
[----:B------:R-:W-:Y:S02]  /*2f30*/  F2FP.SATFINITE.E4M3.F32.PACK_AB_MERGE_C R21, RZ, R32, RZ ;  /* 0x00000020ff15723e */ /* 0x000fe400048070ff */
[----:B0-----:R-:W-:-:S05]  /*2f40*/  F2FP.SATFINITE.E4M3.F32.PACK_AB_MERGE_C R17, RZ, R36, RZ ;  /* 0x00000024ff11723e */ /* 0x001fca00048070ff */
[----:B------:R1:W-:Y:S04]  /*2f50*/  @!P5 STG.E.U8 desc[UR20][R10.64+0x1], R17 ;  /* 0x000001110a00d986 */ /* 0x0003e8000c101114 */
[----:B------:R1:W-:Y:S04]  /*2f60*/  @!P4 STG.E.U8 desc[UR20][R24.64+0x8], R37 ;  /* 0x000008251800c986 */ /* 0x0003e8000c101114 */
[----:B------:R1:W-:Y:S04]  /*2f70*/  @!P1 STG.E.U8 desc[UR20][R24.64+0x9], R19 ;  /* 0x0000091318009986 */ /* 0x0003e8000c101114 */
[----:B------:R1:W-:Y:S04]  /*2f80*/  @!P6 STG.E.U8 desc[UR20][R10.64+0x8], R35 ;  /* 0x000008230a00e986 */ /* 0x0003e8000c101114 */
[----:B------:R1:W-:Y:S02]  /*2f90*/  @!P0 STG.E.U8 desc[UR20][R10.64+0x9], R21 ;  /* 0x000009150a008986 */ /* 0x0003e4000c101114 */
.L_x_54:
[----:B------:R-:W-:Y:S05]  /*2fa0*/  BSYNC B0 ;  /* 0x0000000000007941 */ /* 0x000fea0003800000 */
.L_x_36:
[----:B------:R-:W-:Y:S01]  /*2fb0*/  IADD3 R6, P0, R6, UR14, RZ ;  /* 0x0000000e06067c10 */ /* 0x000fe2000ff1e0ff */
[----:B------:R-:W-:Y:S01]  /*2fc0*/  ULDC.64 UR6, c[0x0][0x650] ;  /* 0x0001940000067ab9 */ /* 0x000fe20000000a00 */
[----:B01----:R-:W-:Y:S01]  /*2fd0*/  PRMT R10, RZ, 0x7610, R10 ;  /* 0x00007610ff0a7816 */ /* 0x003fe2000000000a */
[----:B------:R-:W-:Y:S01]  /*2fe0*/  IMAD.MOV.U32 R18, RZ, RZ, -0x1 ;  /* 0xffffffffff127424 */ /* 0x000fe200078e00ff */
[----:B------:R-:W-:Y:S01]  /*2ff0*/  IADD3.X R7, R7, UR13, RZ, P0, !PT ;  /* 0x0000000d07077c10 */ /* 0x000fe200087fe4ff */
[----:B------:R-:W-:Y:S01]  /*3000*/  IMAD.MOV.U32 R33, RZ, RZ, -0x1 ;  /* 0xffffffffff217424 */ /* 0x000fe200078e00ff */
[----:B------:R-:W-:-:S04]  /*3010*/  ISETP.GE.U32.AND P0, PT, R6, UR6, PT ;  /* 0x0000000606007c0c */ /* 0x000fc8000bf06070 */
[----:B------:R-:W-:-:S13]  /*3020*/  ISETP.GE.U32.AND.EX P0, PT, R7, UR7, PT, P0 ;  /* 0x0000000707007c0c */ /* 0x000fda000bf06100 */
[----:B------:R-:W-:Y:S05]  /*3030*/  @P0 BRA `(.L_x_55) ;  /* 0x0000000400540947 */ /* 0x000fea0003800000 */
[----:B------:R-:W0:Y:S01]  /*3040*/  LDC.64 R22, c[0x0][0x628] ;  /* 0x00018a00ff167b82 */ /* 0x000e220000000a00 */
[----:B------:R-:W1:Y:S01]  /*3050*/  S2R R29, SR_CTAID.X ;  /* 0x00000000001d7919 */ /* 0x000e620000002500 */
[----:B--234-:R-:W-:Y:S02]  /*3060*/  IMAD.MOV.U32 R20, RZ, RZ, R6 ;  /* 0x000000ffff147224 */ /* 0x01cfe400078e0006 */
[----:B------:R-:W-:Y:S01]  /*3070*/  IMAD.MOV.U32 R21, RZ, RZ, R7 ;  /* 0x000000ffff157224 */ /* 0x000fe200078e0007 */
[----:B------:R-:W2:Y:S03]  /*3080*/  S2R R30, SR_CTAID.Y ;  /* 0x00000000001e7919 */ /* 0x000ea60000002600 */
[----:B------:R-:W3:Y:S08]  /*3090*/  LDC R24, c[0x0][0x630] ;  /* 0x00018c00ff187b82 */ /* 0x000ef00000000800 */
[----:B------:R-:W4:Y:S01]  /*30a0*/  LDC.64 R26, c[0x0][0x620] ;  /* 0x00018800ff1a7b82 */ /* 0x000f220000000a00 */
[----:B0-----:R-:W-:-:S04]  /*30b0*/  ISETP.NE.U32.AND P0, PT, R22, RZ, PT ;  /* 0x000000ff1600720c */ /* 0x001fc80003f05070 */
[----:B------:R-:W-:-:S13]  /*30c0*/  ISETP.NE.AND.EX P0, PT, R23, RZ, PT, P0 ;  /* 0x000000ff1700720c */ /* 0x000fda0003f05300 */
[----:B-1234-:R-:W-:Y:S05]  /*30d0*/  @!P0 BRA `(.L_x_56) ;  /* 0x0000000000288947 */ /* 0x01efea0003800000 */
[----:B------:R-:W0:Y:S02]  /*30e0*/  LDC R11, c[0x0][0x634] ;  /* 0x00018d00ff0b7b82 */ /* 0x000e240000000800 */
[----:B0----5:R-:W-:-:S05]  /*30f0*/  IADD3 R17, P0, R6, R11, RZ ;  /* 0x0000000b06117210 */ /* 0x021fca0007f1e0ff */
        /* <DEDUP_REMOVED lines=8> */
.L_x_56:
[-CC-:B------:R-:W-:Y:S01]  /*3180*/  SHF.R.U64 R33, R20, R24.reuse, R21.reuse ;  /* 0x0000001814217219 */ /* 0x180fe20000001215 */
[----:B------:R-:W0:Y:S01]  /*3190*/  LDC.64 R34, c[0x0][0x640] ;  /* 0x00019000ff227b82 */ /* 0x000e220000000a00 */
[----:B------:R-:W-:Y:S01]  /*31a0*/  SHF.R.U32.HI R10, RZ, R24, R21 ;  /* 0x00000018ff0a7219 */ /* 0x000fe20000011615 */
[----:B------:R-:W-:Y:S01]  /*31b0*/  ULDC UR6, c[0x0][0x150] ;  /* 0x0000540000067ab9 */ /* 0x000fe20000000800 */
[----:B-----5:R-:W-:Y:S02]  /*31c0*/  IADD3 R17, P0, RZ, -R33, RZ ;  /* 0x80000021ff117210 */ /* 0x020fe40007f1e0ff */
[----:B------:R-:W-:-:S03]  /*31d0*/  I2FP.F32.U32 R21, R29 ;  /* 0x0000001d00157245 */ /* 0x000fc60000201000 */
[----:B------:R-:W1:Y:S01]  /*31e0*/  LDC R20, c[0x0][0x618] ;  /* 0x00018600ff147b82 */ /* 0x000e620000000800 */
[----:B------:R-:W-:Y:S02]  /*31f0*/  IMAD.X R19, RZ, RZ, ~R10, P0 ;  /* 0x000000ffff137224 */ /* 0x000fe400000e0e0a */
[----:B------:R-:W-:Y:S01]  /*3200*/  FMUL R21, R21, UR6 ;  /* 0x0000000615157c20 */ /* 0x000fe20008400000 */
[----:B------:R-:W-:Y:S01]  /*3210*/  IMAD.WIDE.U32 R10, R17, R26, R6 ;  /* 0x0000001a110a7225 */ /* 0x000fe200078e0006 */
[----:B------:R-:W-:-:S03]  /*3220*/  ULDC UR6, c[0x0][0x154] ;  /* 0x0000550000067ab9 */ /* 0x000fc60000000800 */
[----:B------:R-:W-:Y:S01]  /*3230*/  IMAD R18, R19, R26, RZ ;  /* 0x0000001a13127224 */ /* 0x000fe200078e02ff */
[----:B------:R-:W2:Y:S01]  /*3240*/  LDC R28, c[0x0][0x608] ;  /* 0x00018200ff1c7b82 */ /* 0x000ea20000000800 */
[----:B------:R-:W3:Y:S01]  /*3250*/  F2I.U32.TRUNC.NTZ R21, R21 ;  /* 0x0000001500157305 */ /* 0x000ee2000020f000 */
[----:B------:R-:W-:Y:S02]  /*3260*/  IMAD.MOV.U32 R19, RZ, RZ, 0x1 ;  /* 0x00000001ff137424 */ /* 0x000fe400078e00ff */
[----:B------:R-:W-:-:S04]  /*3270*/  IMAD R17, R17, R27, R18 ;  /* 0x0000001b11117224 */ /* 0x000fc800078e0212 */
[----:B------:R-:W4:Y:S01]  /*3280*/  LDC R32, c[0x0][0x658] ;  /* 0x00019600ff207b82 */ /* 0x000f220000000800 */
[----:B------:R-:W-:Y:S01]  /*3290*/  IMAD.IADD R11, R11, 0x1, R17 ;  /* 0x000000010b0b7824 */ /* 0x000fe200078e0211 */
[----:B------:R-:W-:Y:S02]  /*32a0*/  I2FP.F32.U32 R17, R30 ;  /* 0x0000001e00117245 */ /* 0x000fe40000201000 */
[----:B0-----:R-:W-:-:S03]  /*32b0*/  ISETP.NE.U32.AND P0, PT, R34, RZ, PT ;  /* 0x000000ff2200720c */ /* 0x001fc60003f05070 */
[----:B------:R-:W-:Y:S01]  /*32c0*/  FMUL R17, R17, UR6 ;  /* 0x0000000611117c20 */ /* 0x000fe20008400000 */
[----:B------:R-:W0:Y:S01]  /*32d0*/  LDC R26, c[0x0][0x144] ;  /* 0x00005100ff1a7b82 */ /* 0x000e220000000800 */
[-C--:B-1----:R-:W-:Y:S01]  /*32e0*/  SHF.R.U64 R22, R10, R20.reuse, R11 ;  /* 0x000000140a167219 */ /* 0x082fe2000000120b */
[----:B---3--:R-:W-:Y:S01]  /*32f0*/  IMAD.MOV R21, RZ, RZ, -R21 ;  /* 0x000000ffff157224 */ /* 0x008fe200078e0a15 */
[----:B------:R-:W-:Y:S01]  /*3300*/  ISETP.NE.AND.EX P0, PT, R35, RZ, PT, P0 ;  /* 0x000000ff2300720c */ /* 0x000fe20003f05300 */
[----:B------:R1:W3:Y:S01]  /*3310*/  F2I.U32.TRUNC.NTZ R25, R17 ;  /* 0x0000001100197305 */ /* 0x0002e2000020f000 */
[----:B------:R-:W-:-:S03]  /*3320*/  SHF.R.U32.HI R11, RZ, R20, R11 ;  /* 0x00000014ff0b7219 */ /* 0x000fc6000001160b */
[----:B------:R-:W1:Y:S01]  /*3330*/  LDC R27, c[0x0][0x148] ;  /* 0x00005200ff1b7b82 */ /* 0x000e620000000800 */
[-CC-:B--2---:R-:W-:Y:S02]  /*3340*/  SHF.R.U64 R24, R22, R28.reuse, R11.reuse ;  /* 0x0000001c16187219 */ /* 0x184fe4000000120b */
[----:B------:R-:W-:-:S05]  /*3350*/  SHF.R.U32.HI R11, RZ, R28, R11 ;  /* 0x0000001cff0b7219 */ /* 0x000fca000001160b */
[----:B------:R-:W2:Y:S01]  /*3360*/  LDC R31, c[0x0][0x600] ;  /* 0x00018000ff1f7b82 */ /* 0x000ea20000000800 */
[-CC-:B----4-:R-:W-:Y:S02]  /*3370*/  SHF.R.U64 R28, R24, R32.reuse, R11.reuse ;  /* 0x00000020181c7219 */ /* 0x190fe4000000120b */
[----:B------:R-:W-:-:S03]  /*3380*/  SHF.R.U32.HI R11, RZ, R32, R11 ;  /* 0x00000020ff0b7219 */ /* 0x000fc6000001160b */
[----:B------:R-:W-:Y:S02]  /*3390*/  IMAD.MOV.U32 R10, RZ, RZ, R28 ;  /* 0x000000ffff0a7224 */ /* 0x000fe400078e001c */
[----:B------:R-:W4:Y:S01]  /*33a0*/  LDC R36, c[0x0][0x648] ;  /* 0x00019200ff247b82 */ /* 0x000f220000000800 */
[----:B0-----:R-:W-:Y:S01]  /*33b0*/  IMAD R29, R26, R21, R29 ;  /* 0x000000151a1d7224 */ /* 0x001fe200078e021d */
[----:B------:R-:W-:-:S06]  /*33c0*/  SHF.L.U32 R26, R19, R32, RZ ;  /* 0x00000020131a7219 */ /* 0x000fcc00000006ff */
[----:B------:R-:W0:Y:S08]  /*33d0*/  LDC R37, c[0x0][0x638] ;  /* 0x00018e00ff257b82 */ /* 0x000e300000000800 */
[----:B------:R-:W0:Y:S01]  /*33e0*/  LDC R38, c[0x0][0x610] ;  /* 0x00018400ff267b82 */ /* 0x000e220000000800 */
[----:B-1-3--:R-:W-:Y:S05]  /*33f0*/  @!P0 BRA `(.L_x_57) ;  /* 0x0000000000288947 */ /* 0x00afea0003800000 */
[----:B------:R-:W1:Y:S02]  /*3400*/  LDC R17, c[0x0][0x64c] ;  /* 0x00019300ff117b82 */ /* 0x000e640000000800 */
[----:B-1----:R-:W-:-:S05]  /*3410*/  IADD3 R17, P0, R28, R17, RZ ;  /* 0x000000111c117210 */ /* 0x002fca0007f1e0ff */
        /* <DEDUP_REMOVED lines=8> */
.L_x_57:
[----:B----4-:R-:W-:Y:S01]  /*34a0*/  SHF.R.U64 R11, R10, R36, R11 ;  /* 0x000000240a0b7219 */ /* 0x010fe2000000120b */
[----:B--2---:R-:W-:Y:S01]  /*34b0*/  VIADD R19, R31, 0xffffffff ;  /* 0xffffffff1f137836 */ /* 0x004fe20000000000 */
[----:B------:R-:W-:Y:S01]  /*34c0*/  LOP3.LUT R10, R24, R15, RZ, 0xc0, !PT ;  /* 0x0000000f180a7212 */ /* 0x000fe200078ec0ff */
[----:B------:R-:W-:Y:S02]  /*34d0*/  IMAD.MOV R25, RZ, RZ, -R25 ;  /* 0x000000ffff197224 */ /* 0x000fe400078e0a19 */
[----:B------:R-:W-:Y:S02]  /*34e0*/  IMAD.MOV R17, RZ, RZ, -R11 ;  /* 0x000000ffff117224 */ /* 0x000fe400078e0a0b */
[----:B------:R-:W-:Y:S01]  /*34f0*/  IMAD R26, R26, R11, R10 ;  /* 0x0000000b1a1a7224 */ /* 0x000fe200078e020a */
[----:B------:R-:W-:Y:S01]  /*3500*/  LOP3.LUT R11, R22, R19, RZ, 0xc0, !PT ;  /* 0x00000013160b7212 */ /* 0x000fe200078ec0ff */
[----:B------:R-:W-:Y:S02]  /*3510*/  @P2 IMAD R29, R27, R25, R30 ;  /* 0x000000191b1d2224 */ /* 0x000fe400078e021e */
[----:B0-----:R-:W-:-:S02]  /*3520*/  IMAD R10, R17, R37, R28 ;  /* 0x00000025110a7224 */ /* 0x001fc400078e021c */
[----:B------:R-:W-:Y:S02]  /*3530*/  IMAD R26, R26, R38, R29 ;  /* 0x000000261a1a7224 */ /* 0x000fe400078e021d */
[----:B------:R-:W-:Y:S02]  /*3540*/  IMAD R11, R10, R31, R11 ;  /* 0x0000001f0a0b7224 */ /* 0x000fe400078e020b */
[----:B------:R-:W-:-:S03]  /*3550*/  IMAD.MOV.U32 R17, RZ, RZ, 0x1 ;  /* 0x00000001ff117424 */ /* 0x000fc600078e00ff */
[----:B------:R-:W-:Y:S02]  /*3560*/  SEL R18, R11, R26, !P2 ;  /* 0x0000001a0b127207 */ /* 0x000fe40005000000 */
[----:B------:R-:W-:Y:S02]  /*3570*/  PRMT R10, R17, 0x7610, R10 ;  /* 0x00007610110a7816 */ /* 0x000fe4000000000a */
[----:B------:R-:W-:-:S07]  /*3580*/  SEL R26, R26, R11, !P2 ;  /* 0x0000000b1a1a7207 */ /* 0x000fce0005000000 */
.L_x_55:
[----:B------:R-:W-:Y:S01]  /*3590*/  LOP3.LUT P0, RZ, R10, 0xff, RZ, 0xc0, !PT ;  /* 0x000000ff0aff7812 */ /* 0x000fe2000780c0ff */
[----:B-----5:R-:W-:-:S12]  /*35a0*/  IMAD.MOV.U32 R17, RZ, RZ, R26 ;  /* 0x000000ffff117224 */ /* 0x020fd800078e001a */
[----:B------:R-:W-:Y:S05]  /*35b0*/  @P0 BRA `(.L_x_58) ;  /* 0xffffffdc00d40947 */ /* 0x000fea000383ffff */
[----:B------:R-:W-:Y:S05]  /*35c0*/  EXIT ;  /* 0x000000000000794d */ /* 0x000fea0003800000 */
.L_x_8:
        /* <DEDUP_REMOVED lines=26> */
.L_x_60:
[----:B------:R-:W0:Y:S01]  /*3770*/  LDC.64 R28, c[0x0][0x640] ;  /* 0x00019000ff1c7b82 */ /* 0x000e220000000a00 */
[-CC-:B------:R-:W-:Y:S01]  /*3780*/  SHF.R.U64 R20, R18, R8.reuse, R19.reuse ;  /* 0x0000000812147219 */ /* 0x180fe20000001213 */
[----:B------:R-:W-:Y:S01]  /*3790*/  IMAD.MOV.U32 R27, RZ, RZ, 0x1 ;  /* 0x00000001ff1b7424 */ /* 0x000fe200078e00ff */
[----:B------:R-:W-:Y:S02]  /*37a0*/  SHF.R.U32.HI R3, RZ, R8, R19 ;  /* 0x00000008ff037219 */ /* 0x000fe40000011613 */
[----:B------:R-:W-:-:S03]  /*37b0*/  IADD3 R17, P0, RZ, -R20, RZ ;  /* 0x80000014ff117210 */ /* 0x000fc60007f1e0ff */
[----:B------:R-:W1:Y:S02]  /*37c0*/  LDC R16, c[0x0][0x618] ;  /* 0x00018600ff107b82 */ /* 0x000e640000000800 */
[----:B------:R-:W-:Y:S02]  /*37d0*/  IMAD.X R3, RZ, RZ, ~R3, P0 ;  /* 0x000000ffff037224 */ /* 0x000fe400000e0e03 */
[----:B------:R-:W-:-:S04]  /*37e0*/  IMAD.WIDE.U32 R14, R17, R24, R6 ;  /* 0x00000018110e7225 */ /* 0x000fc800078e0006 */
[----:B------:R-:W2:Y:S01]  /*37f0*/  LDC R18, c[0x0][0x608] ;  /* 0x00018200ff127b82 */ /* 0x000ea20000000800 */
[----:B------:R-:W-:-:S04]  /*3800*/  IMAD R8, R3, R24, RZ ;  /* 0x0000001803087224 */ /* 0x000fc800078e02ff */
[----:B------:R-:W-:-:S03]  /*3810*/  IMAD R3, R17, R25, R8 ;  /* 0x0000001911037224 */ /* 0x000fc600078e0208 */
[----:B------:R-:W3:Y:S01]  /*3820*/  LDC R26, c[0x0][0x658] ;  /* 0x00019600ff1a7b82 */ /* 0x000ee20000000800 */
[----:B------:R-:W-:Y:S01]  /*3830*/  IMAD.IADD R3, R15, 0x1, R3 ;  /* 0x000000010f037824 */ /* 0x000fe200078e0203 */
[----:B0-----:R-:W-:Y:S01]  /*3840*/  ISETP.NE.U32.AND P0, PT, R28, RZ, PT ;  /* 0x000000ff1c00720c */ /* 0x001fe20003f05070 */
[----:B------:R-:W-:-:S03]  /*3850*/  IMAD.MOV.U32 R15, RZ, RZ, -0x1 ;  /* 0xffffffffff0f7424 */ /* 0x000fc600078e00ff */
        /* <DEDUP_REMOVED lines=8> */
[-C--:B---3--:R-:W-:Y:S02]  /*38e0*/  SHF.L.U32 R14, R15, R26.reuse, RZ ;  /* 0x0000001a0f0e7219 */ /* 0x088fe400000006ff */
[--C-:B------:R-:W-:Y:S02]  /*38f0*/  SHF.R.U64 R24, R22, R26, R3.reuse ;  /* 0x0000001a16187219 */ /* 0x100fe40000001203 */
[----:B------:R-:W-:Y:S02]  /*3900*/  LOP3.LUT R31, RZ, R14, RZ, 0x33, !PT ;  /* 0x0000000eff1f7212 */ /* 0x000fe400078e33ff */
[----:B------:R-:W-:Y:S01]  /*3910*/  SHF.R.U32.HI R15, RZ, R26, R3 ;  /* 0x0000001aff0f7219 */ /* 0x000fe20000011603 */
[----:B------:R-:W3:Y:S01]  /*3920*/  LDC R30, c[0x0][0x610] ;  /* 0x00018400ff1e7b82 */ /* 0x000ee20000000800 */
[----:B------:R-:W-:Y:S01]  /*3930*/  IMAD.MOV.U32 R14, RZ, RZ, R24 ;  /* 0x000000ffff0e7224 */ /* 0x000fe200078e0018 */
[----:B------:R-:W-:Y:S06]  /*3940*/  @!P0 BRA `(.L_x_61) ;  /* 0x0000000000288947 */ /* 0x000fec0003800000 */
        /* <DEDUP_REMOVED lines=10> */
.L_x_61:
[----:B-1----:R-:W-:Y:S01]  /*39f0*/  SHF.R.U64 R8, R14, R8, R15 ;  /* 0x000000080e087219 */ /* 0x002fe2000000120f */
[----:B0-----:R-:W-:Y:S01]  /*3a00*/  VIADD R15, R23, 0xffffffff ;  /* 0xffffffff170f7836 */ /* 0x001fe20000000000 */
[----:B------:R-:W-:Y:S01]  /*3a10*/  SHF.L.U32 R27, R27, R26, RZ ;  /* 0x0000001a1b1b7219 */ /* 0x000fe200000006ff */
[----:B------:R-:W-:Y:S01]  /*3a20*/  @P2 IMAD R11, R13, R12, R4 ;  /* 0x0000000c0d0b2224 */ /* 0x000fe200078e0204 */
[----:B------:R-:W-:Y:S01]  /*3a30*/  LOP3.LUT R3, R22, R31, RZ, 0xc0, !PT ;  /* 0x0000001f16037212 */ /* 0x000fe200078ec0ff */
[----:B------:R-:W-:Y:S01]  /*3a40*/  IMAD.MOV R5, RZ, RZ, -R8 ;  /* 0x000000ffff057224 */ /* 0x000fe200078e0a08 */
[----:B------:R-:W-:Y:S01]  /*3a50*/  LOP3.LUT R4, R10, R15, RZ, 0xc0, !PT ;  /* 0x0000000f0a047212 */ /* 0x000fe200078ec0ff */
[----:B------:R-:W-:Y:S02]  /*3a60*/  IMAD.MOV.U32 R16, RZ, RZ, R20 ;  /* 0x000000ffff107224 */ /* 0x000fe400078e0014 */
[----:B------:R-:W-:Y:S02]  /*3a70*/  IMAD R8, R27, R8, R3 ;  /* 0x000000081b087224 */ /* 0x000fe400078e0203 */
[----:B--2---:R-:W-:-:S02]  /*3a80*/  IMAD R3, R5, R25, R24 ;  /* 0x0000001905037224 */ /* 0x004fc400078e0218 */
[----:B---3--:R-:W-:Y:S02]  /*3a90*/  IMAD R11, R8, R30, R11 ;  /* 0x0000001e080b7224 */ /* 0x008fe400078e020b */
[----:B------:R-:W-:Y:S02]  /*3aa0*/  IMAD.MOV.U32 R5, RZ, RZ, 0x1 ;  /* 0x00000001ff057424 */ /* 0x000fe400078e00ff */
[----:B------:R-:W-:-:S03]  /*3ab0*/  IMAD R4, R3, R23, R4 ;  /* 0x0000001703047224 */ /* 0x000fc600078e0204 */
[----:B------:R-:W-:Y:S02]  /*3ac0*/  PRMT R3, R5, 0x7610, R3 ;  /* 0x0000761005037816 */ /* 0x000fe40000000003 */
[----:B------:R-:W-:Y:S02]  /*3ad0*/  SEL R18, R4, R11, !P2 ;  /* 0x0000000b04127207 */ /* 0x000fe40005000000 */
[----:B------:R-:W-:-:S07]  /*3ae0*/  SEL R19, R11, R4, !P2 ;  /* 0x000000040b137207 */ /* 0x000fce0005000000 */
.L_x_59:
[----:B------:R-:W-:-:S08]  /*3af0*/  NOP ;  /* 0x0000000000007918 */ /* 0x000fd00000000000 */
[----:B------:R-:W0:-:S00]  /*3b00*/  USETMAXREG.DEALLOC.CTAPOOL 0x28 ;  /* 0x00000028000079c8 */ /* 0x000e0000080e0500 */
[----:B0-----:R-:W-:-:S13]  /*3b10*/  ISETP.NE.AND P0, PT, R2, RZ, PT ;  /* 0x000000ff0200720c */ /* 0x001fda0003f05270 */
[----:B------:R-:W-:Y:S05]  /*3b20*/  @P0 EXIT ;  /* 0x000000000000094d */ /* 0x000fea0003800000 */
[----:B------:R-:W-:Y:S01]  /*3b30*/  LOP3.LUT P0, RZ, R3, 0xff, RZ, 0xc0, !PT ;  /* 0x000000ff03ff7812 */ /* 0x000fe2000780c0ff */
[----:B------:R-:W-:Y:S02]  /*3b40*/  IMAD.MOV.U32 R8, RZ, RZ, 0x1 ;  /* 0x00000001ff087424 */ /* 0x000fe400078e00ff */
[----:B------:R-:W-:-:S10]  /*3b50*/  IMAD.MOV.U32 R17, RZ, RZ, RZ ;  /* 0x000000ffff117224 */ /* 0x000fd400078e00ff */
[----:B------:R-:W-:Y:S05]  /*3b60*/  @!P0 BRA `(.L_x_62) ;  /* 0x0000000c002c8947 */ /* 0x000fea0003800000 */
[----:B------:R-:W0:Y:S01]  /*3b70*/  LDC R2, c[0x0][0x28c] ;  /* 0x0000a300ff027b82 */ /* 0x000e220000000800 */
[----:B------:R-:W1:Y:S01]  /*3b80*/  S2R R12, SR_CgaCtaId ;  /* 0x00000000000c7919 */ /* 0x000e620000008800 */
[----:B------:R-:W-:Y:S01]  /*3b90*/  ULDC UR5, c[0x0][0x658] ;  /* 0x0001960000057ab9 */ /* 0x000fe20000000800 */
[----:B------:R-:W-:Y:S01]  /*3ba0*/  UMOV UR6, 0xffffffff ;  /* 0xffffffff00067882 */ /* 0x000fe20000000000 */
[----:B------:R-:W-:Y:S01]  /*3bb0*/  BSSY B0, `(.L_x_62) ;  /* 0x00000c6000007945 */ /* 0x000fe20003800000 */
[----:B------:R-:W-:Y:S01]  /*3bc0*/  USHF.L.U32 UR6, UR6, UR5, URZ ;  /* 0x0000000506067299 */ /* 0x000fe2000800063f */
[----:B------:R-:W-:Y:S01]  /*3bd0*/  IMAD.MOV.U32 R14, RZ, RZ, 0x1 ;  /* 0x00000001ff0e7424 */ /* 0x000fe200078e00ff */
[----:B------:R-:W-:Y:S01]  /*3be0*/  LOP3.LUT R15, R0, 0x2, RZ, 0xfc, !PT ;  /* 0x00000002000f7812 */ /* 0x000fe200078efcff */
[----:B------:R-:W-:Y:S01]  /*3bf0*/  IMAD.MOV.U32 R8, RZ, RZ, 0x1 ;  /* 0x00000001ff087424 */ /* 0x000fe200078e00ff */
[----:B------:R-:W-:Y:S01]  /*3c00*/  ULDC UR4, c[0x0][0x600] ;  /* 0x0001800000047ab9 */ /* 0x000fe20000000800 */
[----:B------:R-:W-:Y:S01]  /*3c10*/  IMAD.MOV.U32 R17, RZ, RZ, RZ ;  /* 0x000000ffff117224 */ /* 0x000fe200078e00ff */
[----:B------:R-:W-:Y:S01]  /*3c20*/  UMOV UR7, 0x1 ;  /* 0x0000000100077882 */ /* 0x000fe20000000000 */
[----:B------:R-:W-:-:S02]  /*3c30*/  UIADD3 UR18, UR4, -0x1, URZ ;  /* 0xffffffff04127890 */ /* 0x000fc4000fffe03f */
[----:B------:R-:W-:Y:S02]  /*3c40*/  USHF.L.U32 UR20, UR7, UR5, URZ ;  /* 0x0000000507147299 */ /* 0x000fe4000800063f */
[----:B------:R-:W-:Y:S01]  /*3c50*/  ULOP3.LUT UR19, URZ, UR6, URZ, 0x33, !UPT ;  /* 0x000000063f137292 */ /* 0x000fe2000f8e333f */
[----:B------:R-:W-:Y:S01]  /*3c60*/  ULDC.64 UR22, c[0x0][0x198] ;  /* 0x0000660000167ab9 */ /* 0x000fe20000000a00 */
[----:B0-----:R-:W-:-:S05]  /*3c70*/  VIADD R2, R2, 0x7f ;  /* 0x0000007f02027836 */ /* 0x001fca0000000000 */
[----:B------:R-:W-:-:S04]  /*3c80*/  SHF.R.S32.HI R3, RZ, 0x1f, R2 ;  /* 0x0000001fff037819 */ /* 0x000fc80000011402 */
[----:B------:R-:W-:Y:S01]  /*3c90*/  LEA.HI R3, R3, R2, RZ, 0x7 ;  /* 0x0000000203037211 */ /* 0x000fe200078f38ff */
[C---:B-1----:R-:W-:Y:S02]  /*3ca0*/  IMAD.SHL.U32 R11, R12.reuse, 0x8, RZ ;  /* 0x000000080c0b7824 */ /* 0x042fe400078e00ff */
[----:B------:R-:W-:Y:S01]  /*3cb0*/  IMAD.SHL.U32 R12, R12, 0x400, RZ ;  /* 0x000004000c0c7824 */ /* 0x000fe200078e00ff */
[----:B------:R-:W-:Y:S02]  /*3cc0*/  SHF.R.S32.HI R10, RZ, 0x7, R3 ;  /* 0x00000007ff0a7819 */ /* 0x000fe40000011403 */
[----:B------:R-:W-:Y:S02]  /*3cd0*/  LOP3.LUT R11, R11, 0x8, RZ, 0xc0, !PT ;  /* 0x000000080b0b7812 */ /* 0x000fe400078ec0ff */
[----:B------:R-:W-:Y:S01]  /*3ce0*/  LOP3.LUT R12, R12, 0x400, RZ, 0xc0, !PT ;  /* 0x000004000c0c7812 */ /* 0x000fe200078ec0ff */
[----:B------:R-:W-:-:S07]  /*3cf0*/  VIADD R13, R10, 0x1 ;  /* 0x000000010a0d7836 */ /* 0x000fce0000000000 */
.L_x_73:
[----:B------:R-:W-:-:S03]  /*3d00*/  UMOV UR4, 0xffffffff ;  /* 0xffffffff00047882 */ /* 0x000fc60000000000 */
[----:B------:R-:W-:Y:S05]  /*3d10*/  BRA.DIV UR4, `(.L_x_63) ;  /* 0x0000001204d07947 */ /* 0x000fea000b800000 */
[----:B------:R-:W-:-:S13]  /*3d20*/  ELECT P0, URZ, PT ;  /* 0x00000000003f782f */ /* 0x000fda0003800000 */
.L_x_92:
[----:B------:R-:W0:Y:S01]  /*3d30*/  LDC R2, c[0x0][0x28c] ;  /* 0x0000a300ff027b82 */ /* 0x000e220000000800 */
[----:B------:R-:W-:Y:S01]  /*3d40*/  BSSY B1, `(.L_x_64) ;  /* 0x0000038000017945 */ /* 0x000fe20003800000 */
[----:B0-----:R-:W-:-:S13]  /*3d50*/  ISETP.LT.OR P0, PT, R2, 0x1, !P0 ;  /* 0x000000010200780c */ /* 0x001fda0004701670 */
[----:B------:R-:W-:Y:S05]  /*3d60*/  @P0 BRA `(.L_x_65) ;  /* 0x0000000000d40947 */ /* 0x000fea0003800000 */
[----:B------:R-:W-:Y:S02]  /*3d70*/  IMAD R20, R18, 0x10, R11 ;  /* 0x0000001012147824 */ /* 0x000fe400078e020b */
[----:B------:R-:W-:Y:S02]  /*3d80*/  IMAD.SHL.U32 R19, R19, 0x80, RZ ;  /* 0x0000008013137824 */ /* 0x000fe400078e00ff */
[----:B------:R-:W-:Y:S02]  /*3d90*/  IMAD.MOV.U32 R23, RZ, RZ, RZ ;  /* 0x000000ffff177224 */ /* 0x000fe400078e00ff */
[----:B------:R-:W-:Y:S02]  /*3da0*/  IMAD.MOV.U32 R2, RZ, RZ, R13 ;  /* 0x000000ffff027224 */ /* 0x000fe400078e000d */
[----:B------:R-:W-:Y:S02]  /*3db0*/  IMAD.MOV.U32 R3, RZ, RZ, R8 ;  /* 0x000000ffff037224 */ /* 0x000fe400078e0008 */
[----:B------:R-:W-:-:S07]  /*3dc0*/  IMAD.MOV.U32 R5, RZ, RZ, R17 ;  /* 0x000000ffff057224 */ /* 0x000fce00078e0011 */
.L_x_68:
[----:B------:R-:W0:Y:S01]  /*3dd0*/  S2R R21, SR_CgaCtaId ;  /* 0x0000000000157919 */ /* 0x000e220000008800 */
[----:B------:R-:W-:Y:S02]  /*3de0*/  MOV R4, 0x400 ;  /* 0x0000040000047802 */ /* 0x000fe40000000f00 */
[----:B------:R-:W-:-:S13]  /*3df0*/  ISETP.NE.AND P1, PT, R9, RZ, PT ;  /* 0x000000ff0900720c */ /* 0x000fda0003f25270 */
[----:B------:R-:W1:Y:S01]  /*3e00*/  @!P1 LDC R18, c[0x0][0x500] ;  /* 0x00014000ff129b82 */ /* 0x000e620000000800 */
[----:B0-----:R-:W-:Y:S02]  /*3e10*/  LEA R22, R21, R4, 0x18 ;  /* 0x0000000415167211 */ /* 0x001fe400078ec0ff */
[----:B------:R-:W-:-:S03]  /*3e20*/  SHF.L.U32 R4, R3, 0x1f, RZ ;  /* 0x0000001f03047819 */ /* 0x000fc600000006ff */
[----:B------:R-:W-:-:S04]  /*3e30*/  IMAD R21, R5, 0x8, R22 ;  /* 0x0000000805157824 */ /* 0x000fc800078e0216 */
[----:B------:R-:W0:Y:S02]  /*3e40*/  SYNCS.PHASECHK.TRANS64.TRYWAIT P0, [R21+URZ+0x60], R4 ;  /* 0x00006004150075a7 */ /* 0x000e24000800017f */
[----:B01----:R-:W-:Y:S05]  /*3e50*/  @!P0 BRA `(.L_x_66) ;  /* 0x0000001000a08947 */ /* 0x003fea0003800000 */
.L_x_93:
[----:B0-----:R-:W-:Y:S01]  /*3e60*/  PRMT R4, R15, 0x9910, RZ ;  /* 0x000099100f047816 */ /* 0x001fe200000000ff */
[----:B------:R0:W-:Y:S03]  /*3e70*/  @!P1 SYNCS.ARRIVE.TRANS64 RZ, [R21+URZ], R18 ;  /* 0x0000001215ff99a7 */ /* 0x0001e6000800003f */
[----:B------:R-:W-:-:S13]  /*3e80*/  ISETP.NE.AND P0, PT, R4, 0x2, PT ;  /* 0x000000020400780c */ /* 0x000fda0003f05270 */
[----:B0-----:R-:W-:Y:S05]  /*3e90*/  @P0 BRA `(.L_x_67) ;  /* 0x0000000000040947 */ /* 0x001fea0003800000 */
[----:B------:R-:W-:Y:S01]  /*3ea0*/  BPT.TRAP 0x1 ;  /* 0x000000040000795c */ /* 0x000fe20000300000 */
.L_x_67:
[----:B------:R-:W-:Y:S01]  /*3eb0*/  R2UR UR17, R22 ;  /* 0x00000000161172ca */ /* 0x000fe200000e0000 */
[----:B------:R-:W-:Y:S01]  /*3ec0*/  IMAD R22, R5, 0x4000, R22 ;  /* 0x0000400005167824 */ /* 0x000fe200078e0216 */
[----:B------:R-:W-:Y:S01]  /*3ed0*/  R2UR UR9, R21 ;  /* 0x00000000150972ca */ /* 0x000fe200000e0000 */
[C---:B------:R-:W-:Y:S01]  /*3ee0*/  IMAD R4, R5.reuse, 0x800, R12 ;  /* 0x0000080005047824 */ /* 0x040fe200078e020c */
[----:B------:R-:W-:Y:S01]  /*3ef0*/  UIADD3 UR4, UP0, UR22, 0xf0, URZ ;  /* 0x000000f016047890 */ /* 0x000fe2000ff1e03f */
[----:B------:R-:W-:Y:S01]  /*3f00*/  VIADD R2, R2, 0xffffffff ;  /* 0xffffffff02027836 */ /* 0x000fe20000000000 */
[----:B------:R-:W-:Y:S01]  /*3f10*/  R2UR UR5, R22 ;  /* 0x00000000160572ca */ /* 0x000fe200000e0000 */
[----:B------:R-:W-:Y:S01]  /*3f20*/  UIADD3 UR24, UP1, UR22, 0x1f0, URZ ;  /* 0x000001f016187890 */ /* 0x000fe2000ff3e03f */
[----:B------:R-:W-:Y:S01]  /*3f30*/  R2UR UR8, R4 ;  /* 0x00000000040872ca */ /* 0x000fe200000e0000 */
[----:B------:R-:W-:Y:S01]  /*3f40*/  VIADD R5, R5, 0x1 ;  /* 0x0000000105057836 */ /* 0x000fe20000000000 */
[----:B------:R-:W-:Y:S01]  /*3f50*/  R2UR UR11, R19 ;  /* 0x00000000130b72ca */ /* 0x000fe200000e0000 */
[----:B------:R-:W-:Y:S01]  /*3f60*/  UIADD3.X UR25, URZ, UR23, URZ, UP1, !UPT ;  /* 0x000000173f197290 */ /* 0x000fe20008ffe43f */
[----:B------:R-:W-:Y:S01]  /*3f70*/  R2UR UR10, R23 ;  /* 0x00000000170a72ca */ /* 0x000fe200000e0000 */
[----:B------:R-:W-:Y:S01]  /*3f80*/  UMOV UR6, 0x0 ;  /* 0x0000000000067882 */ /* 0x000fe20000000000 */
[----:B------:R-:W-:Y:S01]  /*3f90*/  R2UR UR12, R16 ;  /* 0x00000000100c72ca */ /* 0x000fe200000e0000 */
[----:B------:R-:W-:Y:S01]  /*3fa0*/  UMOV UR7, 0x10000000 ;  /* 0x1000000000077882 */ /* 0x000fe20000000000 */
[----:B------:R-:W-:Y:S01]  /*3fb0*/  R2UR UR21, R20 ;  /* 0x00000000141572ca */ /* 0x000fe200000e0000 */
[----:B------:R-:W-:Y:S01]  /*3fc0*/  UMOV UR26, 0x30000 ;  /* 0x00030000001a7882 */ /* 0x000fe20000000000 */
[----:B------:R-:W-:Y:S01]  /*3fd0*/  ISETP.GT.AND P1, PT, R2, 0x1, PT ;  /* 0x000000010200780c */ /* 0x000fe20003f24270 */
[----:B------:R-:W-:Y:S01]  /*3fe0*/  UIADD3 UR16, UR5, 0x180, URZ ;  /* 0x0000018005107890 */ /* 0x000fe2000fffe03f */
[----:B------:R-:W-:Y:S01]  /*3ff0*/  ISETP.NE.AND P0, PT, R5, 0xc, PT ;  /* 0x0000000c0500780c */ /* 0x000fe20003f05270 */
[----:B------:R-:W-:Y:S01]  /*4000*/  UIADD3.X UR5, URZ, UR23, URZ, UP0, !UPT ;  /* 0x000000173f057290 */ /* 0x000fe200087fe43f */
[----:B------:R-:W-:Y:S01]  /*4010*/  VIADD R23, R23, 0x80 ;  /* 0x0000008017177836 */ /* 0x000fe20000000000 */
[----:B------:R-:W-:Y:S01]  /*4020*/  UIADD3 UR17, UR17, 0x30180, UR8 ;  /* 0x0003018011117890 */ /* 0x000fe2000fffe008 */
[----:B------:R-:W-:-:S02]  /*4030*/  SEL R4, RZ, 0x1, P0 ;  /* 0x00000001ff047807 */ /* 0x000fc40000000000 */
[----:B------:R-:W-:Y:S01]  /*4040*/  UMOV UR8, UR16 ;  /* 0x0000001000087c82 */ /* 0x000fe20008000000 */
[----:B------:R-:W-:Y:S02]  /*4050*/  SEL R5, R5, RZ, P0 ;  /* 0x000000ff05057207 */ /* 0x000fe40000000000 */
[----:B------:R-:W-:Y:S01]  /*4060*/  LOP3.LUT R3, R3, R4, RZ, 0x3c, !PT ;  /* 0x0000000403037212 */ /* 0x000fe200078e3cff */
[----:B------:R0:W-:Y:S02]  /*4070*/  UTMALDG.3D [UR8], [UR4], desc[UR6] ;  /* 0x00000608040075b4 */ /* 0x0001e40008011000 */
[----:B0-----:R-:W-:Y:S01]  /*4080*/  UMOV UR11, UR21 ;  /* 0x00000015000b7c82 */ /* 0x001fe20008000000 */
[----:B------:R-:W-:Y:S02]  /*4090*/  UMOV UR8, UR17 ;  /* 0x0000001100087c82 */ /* 0x000fe40008000000 */
[----:B------:R0:W-:Y:S02]  /*40a0*/  UTMALDG.3D.MULTICAST [UR8], [UR24], UR26, desc[UR6] ;  /* 0x00000608180073b4 */ /* 0x0001e4000801181a */
[----:B0-----:R-:W-:Y:S05]  /*40b0*/  @P1 BRA `(.L_x_68) ;  /* 0xfffffffc00441947 */ /* 0x001fea000383ffff */
.L_x_65:
[----:B------:R-:W-:Y:S05]  /*40c0*/  BSYNC B1 ;  /* 0x0000000000017941 */ /* 0x000fea0003800000 */
.L_x_64:
[----:B------:R-:W-:Y:S01]  /*40d0*/  LOP3.LUT P1, RZ, R14, 0xff, RZ, 0xc0, !PT ;  /* 0x000000ff0eff7812 */ /* 0x000fe2000782c0ff */
[C---:B------:R-:W-:Y:S01]  /*40e0*/  IMAD.IADD R4, R10.reuse, 0x1, R17 ;  /* 0x000000010a047824 */ /* 0x040fe200078e0211 */
[----:B------:R-:W-:Y:S01]  /*40f0*/  ULDC.64 UR4, c[0x0][0x650] ;  /* 0x0001940000047ab9 */ /* 0x000fe20000000a00 */
[----:B------:R-:W-:Y:S01]  /*4100*/  ISETP.GE.U32.AND P3, PT, R10, 0xc, PT ;  /* 0x0000000c0a00780c */ /* 0x000fe20003f66070 */
[----:B------:R-:W-:Y:S01]  /*4110*/  BSSY B1, `(.L_x_69) ;  /* 0x000006d000017945 */ /* 0x000fe20003800000 */
[----:B------:R-:W-:Y:S01]  /*4120*/  IMAD.MOV.U32 R19, RZ, RZ, -0x1 ;  /* 0xffffffffff137424 */ /* 0x000fe200078e00ff */
[----:B------:R-:W-:Y:S01]  /*4130*/  ISETP.GT.U32.AND P0, PT, R4, 0xb, PT ;  /* 0x0000000b0400780c */ /* 0x000fe20003f04070 */
[----:B------:R-:W-:Y:S01]  /*4140*/  IMAD.MOV.U32 R18, RZ, RZ, -0x1 ;  /* 0xffffffffff127424 */ /* 0x000fe200078e00ff */
[----:B------:R-:W-:Y:S01]  /*4150*/  PRMT R14, RZ, 0x7610, R14 ;  /* 0x00007610ff0e7816 */ /* 0x000fe2000000000e */
[----:B------:R-:W-:Y:S01]  /*4160*/  IMAD.MOV.U32 R16, RZ, RZ, -0x1 ;  /* 0xffffffffff107424 */ /* 0x000fe200078e00ff */
[----:B------:R-:W-:-:S03]  /*4170*/  ISETP.LT.U32.AND P0, PT, R10, 0xc, P0 ;  /* 0x0000000c0a00780c */ /* 0x000fc60000701070 */
[----:B------:R-:W0:Y:S01]  /*4180*/  @P1 S2R R3, SR_CgaCtaId ;  /* 0x0000000000031919 */ /* 0x000e220000008800 */
[----:B------:R-:W-:-:S04]  /*4190*/  @P1 MOV R2, 0x400 ;  /* 0x0000040000021802 */ /* 0x000fc80000000f00 */
[----:B0-----:R-:W-:Y:S01]  /*41a0*/  @P1 LEA R5, R3, R2, 0x18 ;  /* 0x0000000203051211 */ /* 0x001fe200078ec0ff */
[----:B------:R-:W-:-:S03]  /*41b0*/  IMAD.WIDE.U32 R2, R4, -0x55555555, RZ ;  /* 0xaaaaaaab04027825 */ /* 0x000fc600078e00ff */
[----:B------:R0:W-:Y:S01]  /*41c0*/  @P1 SYNCS.ARRIVE.TRANS64.A1T0 RZ, [R5+URZ+0xd8], RZ ;  /* 0x0000d8ff05ff19a7 */ /* 0x0001e2000810003f */
[----:B------:R-:W-:Y:S02]  /*41d0*/  IADD3 R6, P1, R6, UR14, RZ ;  /* 0x0000000e06067c10 */ /* 0x000fe4000ff3e0ff */
[----:B------:R-:W-:Y:S02]  /*41e0*/  PRMT R2, RZ, 0x7610, R2 ;  /* 0x00007610ff027816 */ /* 0x000fe40000000002 */
[----:B------:R-:W-:Y:S02]  /*41f0*/  IADD3.X R7, R7, UR13, RZ, P1, !PT ;  /* 0x0000000d07077c10 */ /* 0x000fe40008ffe4ff */
[----:B0-----:R-:W-:Y:S02]  /*4200*/  SHF.R.U32.HI R5, RZ, 0x3, R3 ;  /* 0x00000003ff057819 */ /* 0x001fe40000011603 */
[----:B------:R-:W-:Y:S02]  /*4210*/  SEL R3, RZ, 0x1, !P0 ;  /* 0x00000001ff037807 */ /* 0x000fe40004000000 */
[----:B------:R-:W-:Y:S01]  /*4220*/  ISETP.GE.U32.AND P0, PT, R6, UR4, PT ;  /* 0x0000000406007c0c */ /* 0x000fe2000bf06070 */
[----:B------:R-:W-:Y:S01]  /*4230*/  IMAD R17, R5, -0xc, R4 ;  /* 0xfffffff405117824 */ /* 0x000fe200078e0204 */
[----:B------:R-:W-:-:S02]  /*4240*/  LOP3.LUT R8, R8, R3, RZ, 0x3c, !PT ;  /* 0x0000000308087212 */ /* 0x000fc400078e3cff */
[----:B------:R-:W-:Y:S02]  /*4250*/  ISETP.GE.U32.AND.EX P0, PT, R7, UR5, PT, P0 ;  /* 0x0000000507007c0c */ /* 0x000fe4000bf06100 */
[----:B------:R-:W-:-:S11]  /*4260*/  @P3 LOP3.LUT R8, R8, 0x1, R5, 0x78, !PT ;  /* 0x0000000108083812 */ /* 0x000fd600078e7805 */
[----:B------:R-:W-:Y:S05]  /*4270*/  @P0 BRA `(.L_x_70) ;  /* 0x0000000400580947 */ /* 0x000fea0003800000 */
[----:B------:R-:W0:Y:S01]  /*4280*/  S2R R18, SR_CTAID.X ;  /* 0x0000000000127919 */ /* 0x000e220000002500 */
[----:B------:R-:W-:Y:S01]  /*4290*/  ULDC.64 UR4, c[0x0][0x628] ;  /* 0x00018a0000047ab9 */ /* 0x000fe20000000a00 */
[----:B------:R-:W-:Y:S01]  /*42a0*/  ULDC UR7, c[0x0][0x630] ;  /* 0x00018c0000077ab9 */ /* 0x000fe20000000800 */
[----:B------:R-:W-:Y:S01]  /*42b0*/  ISETP.NE.U32.AND P0, PT, RZ, UR4, PT ;  /* 0x00000004ff007c0c */ /* 0x000fe2000bf05070 */
[----:B------:R-:W1:Y:S01]  /*42c0*/  S2R R19, SR_CTAID.Y ;  /* 0x0000000000137919 */ /* 0x000e620000002600 */
[----:B------:R-:W-:Y:S01]  /*42d0*/  ULDC UR8, c[0x0][0x150] ;  /* 0x0000540000087ab9 */ /* 0x000fe20000000800 */
[----:B------:R-:W-:Y:S01]  /*42e0*/  IMAD.MOV.U32 R2, RZ, RZ, R6 ;  /* 0x000000ffff027224 */ /* 0x000fe200078e0006 */
[----:B------:R-:W-:Y:S01]  /*42f0*/  ISETP.NE.AND.EX P0, PT, RZ, UR5, PT, P0 ;  /* 0x00000005ff007c0c */ /* 0x000fe2000bf05300 */
[----:B------:R-:W-:Y:S01]  /*4300*/  IMAD.MOV.U32 R3, RZ, RZ, R7 ;  /* 0x000000ffff037224 */ /* 0x000fe200078e0007 */
[----:B0-----:R-:W-:-:S11]  /*4310*/  I2FP.F32.U32 R20, R18 ;  /* 0x0000001200147245 */ /* 0x001fd60000201000 */
[----:B------:R-:W-:Y:S05]  /*4320*/  @!P0 BRA `(.L_x_71) ;  /* 0x0000000000288947 */ /* 0x000fea0003800000 */
[----:B------:R-:W-:Y:S02]  /*4330*/  ULDC UR6, c[0x0][0x634] ;  /* 0x00018d0000067ab9 */ /* 0x000fe40000000800 */
[----:B------:R-:W-:-:S05]  /*4340*/  IADD3 R3, P0, R6, UR6, RZ ;  /* 0x0000000606037c10 */ /* 0x000fca000ff1e0ff */
[----:B------:R-:W-:-:S04]  /*4350*/  IMAD.X R21, RZ, RZ, R7, P0 ;  /* 0x000000ffff157224 */ /* 0x000fc800000e0607 */
[----:B------:R-:W-:-:S04]  /*4360*/  IMAD.WIDE.U32 R4, R21, UR4, RZ ;  /* 0x0000000415047c25 */ /* 0x000fc8000f8e00ff */
[----:B------:R-:W-:-:S04]  /*4370*/  IMAD.WIDE.U32 R4, P0, R3, UR5, R4 ;  /* 0x0000000503047c25 */ /* 0x000fc8000f800004 */
[----:B------:R-:W-:-:S04]  /*4380*/  IMAD.WIDE.U32 R2, R3, UR4, RZ ;  /* 0x0000000403027c25 */ /* 0x000fc8000f8e00ff */
[----:B------:R-:W-:Y:S01]  /*4390*/  IMAD.MOV.U32 R2, RZ, RZ, R5 ;  /* 0x000000ffff027224 */ /* 0x000fe200078e0005 */
[----:B------:R-:W-:Y:S01]  /*43a0*/  IADD3 RZ, P1, R3, R4, RZ ;  /* 0x0000000403ff7210 */ /* 0x000fe20007f3e0ff */
[----:B------:R-:W-:-:S04]  /*43b0*/  IMAD.X R3, RZ, RZ, RZ, P0 ;  /* 0x000000ffff037224 */ /* 0x000fc800000e06ff */
[----:B------:R-:W-:-:S08]  /*43c0*/  IMAD.WIDE.U32.X R2, R21, UR5, R2, P1 ;  /* 0x0000000515027c25 */ /* 0x000fd000088e0402 */
.L_x_71:
[--C-:B------:R-:W-:Y:S01]  /*43d0*/  SHF.R.U64 R16, R2, UR7, R3.reuse ;  /* 0x0000000702107c19 */ /* 0x100fe20008001203 */
[----:B------:R-:W-:Y:S01]  /*43e0*/  FMUL R20, R20, UR8 ;  /* 0x0000000814147c20 */ /* 0x000fe20008400000 */
[----:B------:R-:W-:Y:S01]  /*43f0*/  SHF.R.U32.HI R2, RZ, UR7, R3 ;  /* 0x00000007ff027c19 */ /* 0x000fe20008011603 */
[----:B------:R-:W0:Y:S01]  /*4400*/  LDC R23, c[0x0][0x144] ;  /* 0x00005100ff177b82 */ /* 0x000e220000000800 */
[----:B------:R-:W-:Y:S01]  /*4410*/  IADD3 R21, P0, RZ, -R16, RZ ;  /* 0x80000010ff157210 */ /* 0x000fe20007f1e0ff */
[----:B------:R-:W-:Y:S01]  /*4420*/  ULDC UR6, c[0x0][0x154] ;  /* 0x0000550000067ab9 */ /* 0x000fe20000000800 */
[----:B-1----:R-:W-:Y:S01]  /*4430*/  I2FP.F32.U32 R3, R19 ;  /* 0x0000001300037245 */ /* 0x002fe20000201000 */
[----:B------:R-:W1:Y:S01]  /*4440*/  F2I.U32.TRUNC.NTZ R20, R20 ;  /* 0x0000001400147305 */ /* 0x000e62000020f000 */
[----:B------:R-:W-:Y:S01]  /*4450*/  ULDC.64 UR4, c[0x0][0x620] ;  /* 0x0001880000047ab9 */ /* 0x000fe20000000a00 */
[----:B------:R-:W-:Y:S02]  /*4460*/  IMAD.X R2, RZ, RZ, ~R2, P0 ;  /* 0x000000ffff027224 */ /* 0x000fe400000e0e02 */
[----:B------:R-:W-:Y:S01]  /*4470*/  FMUL R4, R3, UR6 ;  /* 0x0000000603047c20 */ /* 0x000fe20008400000 */
[----:B------:R-:W2:Y:S01]  /*4480*/  LDC R22, c[0x0][0x148] ;  /* 0x00005200ff167b82 */ /* 0x000ea20000000800 */
[----:B------:R-:W-:Y:S01]  /*4490*/  IMAD R2, R2, UR4, RZ ;  /* 0x0000000402027c24 */ /* 0x000fe2000f8e02ff */
[----:B------:R-:W-:Y:S01]  /*44a0*/  ULDC.64 UR6, c[0x0][0x640] ;  /* 0x0001900000067ab9 */ /* 0x000fe20000000a00 */
[----:B------:R-:W-:Y:S01]  /*44b0*/  IMAD.MOV.U32 R3, RZ, RZ, R7 ;  /* 0x000000ffff037224 */ /* 0x000fe200078e0007 */
[----:B------:R-:W-:Y:S01]  /*44c0*/  ISETP.NE.U32.AND P0, PT, RZ, UR6, PT ;  /* 0x00000006ff007c0c */ /* 0x000fe2000bf05070 */
[----:B------:R-:W3:Y:S01]  /*44d0*/  F2I.U32.TRUNC.NTZ R4, R4 ;  /* 0x0000000400047305 */ /* 0x000ee2000020f000 */
[----:B------:R-:W-:-:S02]  /*44e0*/  IMAD R5, R21, UR5, R2 ;  /* 0x0000000515057c24 */ /* 0x000fc4000f8e0202 */
[----:B------:R-:W-:Y:S01]  /*44f0*/  IMAD.MOV.U32 R2, RZ, RZ, R6 ;  /* 0x000000ffff027224 */ /* 0x000fe200078e0006 */
[----:B------:R-:W-:Y:S01]  /*4500*/  ISETP.NE.AND.EX P0, PT, RZ, UR7, PT, P0 ;  /* 0x00000007ff007c0c */ /* 0x000fe2000bf05300 */
[----:B-1----:R-:W-:Y:S02]  /*4510*/  IMAD.MOV R20, RZ, RZ, -R20 ;  /* 0x000000ffff147224 */ /* 0x002fe400078e0a14 */
[----:B------:R-:W-:Y:S01]  /*4520*/  IMAD.WIDE.U32 R2, R21, UR4, R2 ;  /* 0x0000000415027c25 */ /* 0x000fe2000f8e0002 */
[----:B------:R-:W-:-:S03]  /*4530*/  ULDC UR4, c[0x0][0x618] ;  /* 0x0001860000047ab9 */ /* 0x000fc60000000800 */
[----:B------:R-:W-:Y:S02]  /*4540*/  IMAD.IADD R3, R3, 0x1, R5 ;  /* 0x0000000103037824 */ /* 0x000fe400078e0205 */
[----:B0-----:R-:W-:-:S03]  /*4550*/  IMAD R18, R23, R20, R18 ;  /* 0x0000001417127224 */ /* 0x001fc600078e0212 */
[--C-:B------:R-:W-:Y:S01]  /*4560*/  SHF.R.U64 R20, R2, UR4, R3.reuse ;  /* 0x0000000402147c19 */ /* 0x100fe20008001203 */
[----:B---3--:R-:W-:Y:S01]  /*4570*/  IMAD.MOV R2, RZ, RZ, -R4 ;  /* 0x000000ffff027224 */ /* 0x008fe200078e0a04 */
[----:B------:R-:W-:Y:S01]  /*4580*/  SHF.R.U32.HI R3, RZ, UR4, R3 ;  /* 0x00000004ff037c19 */ /* 0x000fe20008011603 */
[----:B------:R-:W-:Y:S02]  /*4590*/  ULDC UR4, c[0x0][0x608] ;  /* 0x0001820000047ab9 */ /* 0x000fe40000000800 */
[----:B--2---:R-:W-:Y:S01]  /*45a0*/  @P2 IMAD R18, R22, R2, R19 ;  /* 0x0000000216122224 */ /* 0x004fe200078e0213 */
[--C-:B------:R-:W-:Y:S02]  /*45b0*/  SHF.R.U64 R22, R20, UR4, R3.reuse ;  /* 0x0000000414167c19 */ /* 0x100fe40008001203 */
[----:B------:R-:W-:Y:S01]  /*45c0*/  SHF.R.U32.HI R3, RZ, UR4, R3 ;  /* 0x00000004ff037c19 */ /* 0x000fe20008011603 */
[----:B------:R-:W-:-:S03]  /*45d0*/  ULDC UR4, c[0x0][0x658] ;  /* 0x0001960000047ab9 */ /* 0x000fc60000000800 */
[--C-:B------:R-:W-:Y:S02]  /*45e0*/  SHF.R.U64 R19, R22, UR4, R3.reuse ;  /* 0x0000000416137c19 */ /* 0x100fe40008001203 */
[----:B------:R-:W-:-:S03]  /*45f0*/  SHF.R.U32.HI R21, RZ, UR4, R3 ;  /* 0x00000004ff157c19 */ /* 0x000fc60008011603 */
[----:B------:R-:W-:Y:S02]  /*4600*/  IMAD.MOV.U32 R4, RZ, RZ, R19 ;  /* 0x000000ffff047224 */ /* 0x000fe400078e0013 */
[----:B------:R-:W-:Y:S01]  /*4610*/  IMAD.MOV.U32 R3, RZ, RZ, R21 ;  /* 0x000000ffff037224 */ /* 0x000fe200078e0015 */
[----:B------:R-:W-:Y:S06]  /*4620*/  @!P0 BRA `(.L_x_72) ;  /* 0x00000000002c8947 */ /* 0x000fec0003800000 */
        /* <DEDUP_REMOVED lines=9> */
[----:B------:R-:W-:-:S04]  /*46c0*/  IMAD.WIDE.U32.X R2, R21, UR7, R2, P1 ;  /* 0x0000000715027c25 */ /* 0x000fc800088e0402 */
[----:B------:R-:W-:-:S07]  /*46d0*/  IMAD.MOV.U32 R4, RZ, RZ, R2 ;  /* 0x000000ffff047224 */ /* 0x000fce00078e0002 */
.L_x_72:
[----:B------:R-:W-:Y:S01]  /*46e0*/  ULDC UR4, c[0x0][0x648] ;  /* 0x0001920000047ab9 */ /* 0x000fe20000000800 */
[----:B------:R-:W-:Y:S01]  /*46f0*/  LOP3.LUT R2, R22, UR19, RZ, 0xc0, !PT ;  /* 0x0000001316027c12 */ /* 0x000fe2000f8ec0ff */
[----:B------:R-:W-:Y:S01]  /*4700*/  ULDC UR5, c[0x0][0x610] ;  /* 0x0001840000057ab9 */ /* 0x000fe20000000800 */
[----:B------:R-:W-:Y:S01]  /*4710*/  SHF.R.U64 R3, R4, UR4, R3 ;  /* 0x0000000404037c19 */ /* 0x000fe20008001203 */
[----:B------:R-:W-:Y:S01]  /*4720*/  ULDC UR4, c[0x0][0x638] ;  /* 0x00018e0000047ab9 */ /* 0x000fe20000000800 */
[----:B------:R-:W-:-:S03]  /*4730*/  LOP3.LUT R5, R20, UR18, RZ, 0xc0, !PT ;  /* 0x0000001214057c12 */ /* 0x000fc6000f8ec0ff */
[----:B------:R-:W-:Y:S02]  /*4740*/  IMAD.MOV R4, RZ, RZ, -R3 ;  /* 0x000000ffff047224 */ /* 0x000fe400078e0a03 */
[----:B------:R-:W-:Y:S02]  /*4750*/  IMAD R3, R3, UR20, R2 ;  /* 0x0000001403037c24 */ /* 0x000fe4000f8e0202 */
[----:B------:R-:W-:Y:S01]  /*4760*/  IMAD R2, R4, UR4, R19 ;  /* 0x0000000404027c24 */ /* 0x000fe2000f8e0213 */
[----:B------:R-:W-:Y:S01]  /*4770*/  ULDC UR4, c[0x0][0x600] ;  /* 0x0001800000047ab9 */ /* 0x000fe20000000800 */
[----:B------:R-:W-:Y:S02]  /*4780*/  IMAD R19, R3, UR5, R18 ;  /* 0x0000000503137c24 */ /* 0x000fe4000f8e0212 */
[----:B------:R-:W-:Y:S02]  /*4790*/  IMAD R4, R2, UR4, R5 ;  /* 0x0000000402047c24 */ /* 0x000fe4000f8e0205 */
[----:B------:R-:W-:-:S03]  /*47a0*/  IMAD.MOV.U32 R3, RZ, RZ, 0x1 ;  /* 0x00000001ff037424 */ /* 0x000fc600078e00ff */
[----:B------:R-:W-:Y:S02]  /*47b0*/  SEL R18, R4, R19, !P2 ;  /* 0x0000001304127207 */ /* 0x000fe40005000000 */
[----:B------:R-:W-:Y:S02]  /*47c0*/  PRMT R2, R3, 0x7610, R2 ;  /* 0x0000761003027816 */ /* 0x000fe40000000002 */
[----:B------:R-:W-:-:S07]  /*47d0*/  SEL R19, R19, R4, !P2 ;  /* 0x0000000413137207 */ /* 0x000fce0005000000 */
.L_x_70:
[----:B------:R-:W-:Y:S05]  /*47e0*/  BSYNC B1 ;  /* 0x0000000000017941 */ /* 0x000fea0003800000 */
.L_x_69:
[----:B------:R-:W-:-:S13]  /*47f0*/  LOP3.LUT P0, RZ, R2, 0xff, RZ, 0xc0, !PT ;  /* 0x000000ff02ff7812 */ /* 0x000fda000780c0ff */
[----:B------:R-:W-:Y:S05]  /*4800*/  @P0 BRA `(.L_x_73) ;  /* 0xfffffff4003c0947 */ /* 0x000fea000383ffff */
[----:B------:R-:W-:Y:S05]  /*4810*/  BSYNC B0 ;  /* 0x0000000000007941 */ /* 0x000fea0003800000 */
.L_x_62:
[----:B------:R-:W-:-:S03]  /*4820*/  UMOV UR4, 0xffffffff ;  /* 0xffffffff00047882 */ /* 0x000fc60000000000 */
[----:B------:R-:W-:Y:S05]  /*4830*/  BRA.DIV UR4, `(.L_x_74) ;  /* 0x0000000a043c7947 */ /* 0x000fea000b800000 */
[----:B------:R-:W-:-:S13]  /*4840*/  ELECT P0, URZ, PT ;  /* 0x00000000003f782f */ /* 0x000fda0003800000 */
.L_x_96:
[----:B------:R-:W-:Y:S04]  /*4850*/  BSSY B0, `(.L_x_75) ;  /* 0x0000073000007945 */ /* 0x000fe80003800000 */
[----:B------:R-:W-:Y:S05]  /*4860*/  @!P0 BRA `(.L_x_76) ;  /* 0x0000000400c48947 */ /* 0x000fea0003800000 */
[----:B------:R-:W-:-:S04]  /*4870*/  LOP3.LUT R0, R0, 0x2, RZ, 0xfc, !PT ;  /* 0x0000000200007812 */ /* 0x000fc800078efcff */
[----:B------:R-:W-:-:S13]  /*4880*/  ISETP.NE.AND P0, PT, R0, 0x3, PT ;  /* 0x000000030000780c */ /* 0x000fda0003f05270 */
[----:B------:R-:W-:Y:S05]  /*4890*/  @!P0 BRA `(.L_x_77) ;  /* 0x0000000000048947 */ /* 0x000fea0003800000 */
[----:B------:R-:W-:Y:S01]  /*48a0*/  BPT.TRAP 0x1 ;  /* 0x000000040000795c */ /* 0x000fe20000300000 */
.L_x_77:
[----:B------:R-:W0:Y:S01]  /*48b0*/  S2R R3, SR_CgaCtaId ;  /* 0x0000000000037919 */ /* 0x000e220000008800 */
[----:B------:R-:W-:Y:S02]  /*48c0*/  MOV R0, 0x400 ;  /* 0x0000040000007802 */ /* 0x000fe40000000f00 */
[----:B------:R-:W-:Y:S02]  /*48d0*/  SHF.L.U32 R2, R8, 0x1f, RZ ;  /* 0x0000001f08027819 */ /* 0x000fe400000006ff */
[----:B0-----:R-:W-:-:S05]  /*48e0*/  LEA R0, R3, R0, 0x18 ;  /* 0x0000000003007211 */ /* 0x001fca00078ec0ff */
[----:B------:R-:W-:-:S04]  /*48f0*/  VIADD R0, R0, 0x60 ;  /* 0x0000006000007836 */ /* 0x000fc80000000000 */
[C---:B------:R-:W-:Y:S02]  /*4900*/  IMAD R5, R17.reuse, 0x8, R0 ;  /* 0x0000000811057824 */ /* 0x040fe400078e0200 */
[----:B------:R-:W-:Y:S02]  /*4910*/  VIADD R17, R17, 0x1 ;  /* 0x0000000111117836 */ /* 0x000fe40000000000 */
[----:B------:R-:W0:Y:S03]  /*4920*/  SYNCS.PHASECHK.TRANS64.TRYWAIT P0, [R5+URZ], R2 ;  /* 0x00000002050075a7 */ /* 0x000e26000800017f */
[----:B------:R-:W-:-:S04]  /*4930*/  ISETP.NE.AND P1, PT, R17, 0xc, PT ;  /* 0x0000000c1100780c */ /* 0x000fc80003f25270 */
[----:B------:R-:W-:Y:S02]  /*4940*/  SEL R3, RZ, 0x1, P1 ;  /* 0x00000001ff037807 */ /* 0x000fe40000800000 */
[----:B------:R-:W-:Y:S02]  /*4950*/  SEL R17, R17, RZ, P1 ;  /* 0x000000ff11117207 */ /* 0x000fe40000800000 */
[----:B------:R-:W-:-:S03]  /*4960*/  LOP3.LUT R8, R8, R3, RZ, 0x3c, !PT ;  /* 0x0000000308087212 */ /* 0x000fc600078e3cff */
[----:B------:R-:W-:Y:S01]  /*4970*/  IMAD R7, R17, 0x8, R0 ;  /* 0x0000000811077824 */ /* 0x000fe200078e0200 */
[----:B------:R-:W-:Y:S01]  /*4980*/  SHF.L.U32 R4, R8, 0x1f, RZ ;  /* 0x0000001f08047819 */ /* 0x000fe200000006ff */
[----:B0-----:R-:W-:Y:S06]  /*4990*/  @!P0 BRA `(.L_x_78) ;  /* 0x0000000800048947 */ /* 0x001fec0003800000 */
.L_x_97:
[----:B------:R-:W1:Y:S01]  /*49a0*/  SYNCS.PHASECHK.TRANS64.TRYWAIT P0, [R7+URZ], R4 ;  /* 0x00000004070075a7 */ /* 0x000e62000800017f */
[----:B0-----:R-:W-:-:S05]  /*49b0*/  VIADD R2, R17, 0x1 ;  /* 0x0000000111027836 */ /* 0x001fca0000000000 */
[----:B------:R-:W-:-:S04]  /*49c0*/  ISETP.NE.AND P1, PT, R2, 0xc, PT ;  /* 0x0000000c0200780c */ /* 0x000fc80003f25270 */
[----:B------:R-:W-:Y:S02]  /*49d0*/  SEL R3, RZ, 0x1, P1 ;  /* 0x00000001ff037807 */ /* 0x000fe40000800000 */
[----:B------:R-:W-:Y:S02]  /*49e0*/  SEL R9, R2, RZ, P1 ;  /* 0x000000ff02097207 */ /* 0x000fe40000800000 */
[----:B------:R-:W-:-:S03]  /*49f0*/  LOP3.LUT R8, R8, R3, RZ, 0x3c, !PT ;  /* 0x0000000308087212 */ /* 0x000fc600078e3cff */
[----:B------:R-:W-:Y:S01]  /*4a00*/  IMAD R6, R9, 0x8, R0 ;  /* 0x0000000809067824 */ /* 0x000fe200078e0200 */
[----:B------:R-:W-:Y:S01]  /*4a10*/  SHF.L.U32 R5, R8, 0x1f, RZ ;  /* 0x0000001f08057819 */ /* 0x000fe200000006ff */
[----:B-1----:R-:W-:Y:S06]  /*4a20*/  @!P0 BRA `(.L_x_79) ;  /* 0x0000000400f48947 */ /* 0x002fec0003800000 */
.L_x_98:
[----:B------:R-:W1:Y:S01]  /*4a30*/  SYNCS.PHASECHK.TRANS64.TRYWAIT P0, [R6+URZ], R5 ;  /* 0x00000005060075a7 */ /* 0x000e62000800017f */
[----:B------:R-:W-:-:S05]  /*4a40*/  VIADD R2, R9, 0x1 ;  /* 0x0000000109027836 */ /* 0x000fca0000000000 */
[----:B------:R-:W-:-:S04]  /*4a50*/  ISETP.NE.AND P1, PT, R2, 0xc, PT ;  /* 0x0000000c0200780c */ /* 0x000fc80003f25270 */
[----:B------:R-:W-:Y:S02]  /*4a60*/  SEL R3, RZ, 0x1, P1 ;  /* 0x00000001ff037807 */ /* 0x000fe40000800000 */
[----:B0-----:R-:W-:Y:S02]  /*4a70*/  SEL R7, R2, RZ, P1 ;  /* 0x000000ff02077207 */ /* 0x001fe40000800000 */
[----:B------:R-:W-:-:S03]  /*4a80*/  LOP3.LUT R8, R8, R3, RZ, 0x3c, !PT ;  /* 0x0000000308087212 */ /* 0x000fc600078e3cff */
[----:B------:R-:W-:Y:S01]  /*4a90*/  IMAD R9, R7, 0x8, R0 ;  /* 0x0000000807097824 */ /* 0x000fe200078e0200 */
[----:B------:R-:W-:Y:S01]  /*4aa0*/  SHF.L.U32 R4, R8, 0x1f, RZ ;  /* 0x0000001f08047819 */ /* 0x000fe200000006ff */
[----:B-1----:R-:W-:Y:S06]  /*4ab0*/  @!P0 BRA `(.L_x_80) ;  /* 0x0000000400e48947 */ /* 0x002fec0003800000 */
.L_x_99:
[----:B------:R-:W1:Y:S01]  /*4ac0*/  SYNCS.PHASECHK.TRANS64.TRYWAIT P0, [R9+URZ], R4 ;  /* 0x00000004090075a7 */ /* 0x000e62000800017f */
[----:B------:R-:W-:-:S05]  /*4ad0*/  VIADD R2, R7, 0x1 ;  /* 0x0000000107027836 */ /* 0x000fca0000000000 */
[----:B------:R-:W-:-:S04]  /*4ae0*/  ISETP.NE.AND P1, PT, R2, 0xc, PT ;  /* 0x0000000c0200780c */ /* 0x000fc80003f25270 */
[----:B------:R-:W-:Y:S02]  /*4af0*/  SEL R3, RZ, 0x1, P1 ;  /* 0x00000001ff037807 */ /* 0x000fe40000800000 */
[----:B------:R-:W-:Y:S02]  /*4b00*/  SEL R7, R2, RZ, P1 ;  /* 0x000000ff02077207 */ /* 0x000fe40000800000 */
[----:B------:R-:W-:-:S03]  /*4b10*/  LOP3.LUT R8, R8, R3, RZ, 0x3c, !PT ;  /* 0x0000000308087212 */ /* 0x000fc600078e3cff */
[----:B0-----:R-:W-:Y:S01]  /*4b20*/  IMAD R6, R7, 0x8, R0 ;  /* 0x0000000807067824 */ /* 0x001fe200078e0200 */
[----:B------:R-:W-:Y:S01]  /*4b30*/  SHF.L.U32 R5, R8, 0x1f, RZ ;  /* 0x0000001f08057819 */ /* 0x000fe200000006ff */
[----:B-1----:R-:W-:Y:S06]  /*4b40*/  @!P0 BRA `(.L_x_81) ;  /* 0x0000000400d48947 */ /* 0x002fec0003800000 */
.L_x_100:
        /* <DEDUP_REMOVED lines=9> */
.L_x_101:
        /* <DEDUP_REMOVED lines=9> */
.L_x_102:
        /* <DEDUP_REMOVED lines=9> */
.L_x_103:
        /* <DEDUP_REMOVED lines=9> */
.L_x_104:
        /* <DEDUP_REMOVED lines=9> */
.L_x_105:
        /* <DEDUP_REMOVED lines=9> */
.L_x_106:
[----:B------:R-:W1:Y:S01]  /*4eb0*/  SYNCS.PHASECHK.TRANS64.TRYWAIT P0, [R6+URZ], R5 ;  /* 0x00000005060075a7 */ /* 0x000e62000800017f */
[----:B------:R-:W-:-:S05]  /*4ec0*/  VIADD R2, R7, 0x1 ;  /* 0x0000000107027836 */ /* 0x000fca0000000000 */
[----:B------:R-:W-:-:S04]  /*4ed0*/  ISETP.NE.AND P1, PT, R2, 0xc, PT ;  /* 0x0000000c0200780c */ /* 0x000fc80003f25270 */
[----:B0-----:R-:W-:Y:S02]  /*4ee0*/  SEL R4, RZ, 0x1, P1 ;  /* 0x00000001ff047807 */ /* 0x001fe40000800000 */
[----:B------:R-:W-:Y:S02]  /*4ef0*/  SEL R3, R2, RZ, P1 ;  /* 0x000000ff02037207 */ /* 0x000fe40000800000 */
[----:B------:R-:W-:Y:S01]  /*4f00*/  LOP3.LUT R4, R11, R4, RZ, 0x3c, !PT ;  /* 0x000000040b047212 */ /* 0x000fe200078e3cff */
[----:B-1----:R-:W-:Y:S06]  /*4f10*/  @!P0 BRA `(.L_x_88) ;  /* 0x00000004006c8947 */ /* 0x002fec0003800000 */
.L_x_107:
[----:B------:R-:W-:Y:S01]  /*4f20*/  IMAD R3, R3, 0x8, R0 ;  /* 0x0000000803037824 */ /* 0x000fe200078e0200 */
[----:B------:R-:W-:-:S07]  /*4f30*/  SHF.L.U32 R0, R4, 0x1f, RZ ;  /* 0x0000001f04007819 */ /* 0x000fce00000006ff */
.L_x_89:
[----:B-1----:R1:W2:Y:S02]  /*4f40*/  SYNCS.PHASECHK.TRANS64.TRYWAIT P0, [R3+URZ], R0 ;  /* 0x00000000030075a7 */ /* 0x0022a4000800017f */
[----:B--2---:R-:W-:Y:S05]  /*4f50*/  @!P0 NANOSLEEP.SYNCS 0x989680 ;  /* 0x009896800000895d */ /* 0x004fea0003900000 */
[----:B------:R-:W2:Y:S02]  /*4f60*/  @!P0 SYNCS.PHASECHK.TRANS64 P0, [R3+URZ], R0 ;  /* 0x00000000030085a7 */ /* 0x000ea4000800007f */
[----:B--2---:R-:W-:Y:S05]  /*4f70*/  @!P0 BRA `(.L_x_89) ;  /* 0xfffffffc00f08947 */ /* 0x004fea000383ffff */
.L_x_76:
[----:B------:R-:W-:Y:S05]  /*4f80*/  BSYNC B0 ;  /* 0x0000000000007941 */ /* 0x000fea0003800000 */
.L_x_75:
[----:B------:R-:W-:Y:S05]  /*4f90*/  EXIT ;  /* 0x000000000000794d */ /* 0x000fea0003800000 */
.L_x_22:
[----:B-1----:R-:W-:-:S04]  /*4fa0*/  IMAD.U32 R11, RZ, RZ, UR6 ;  /* 0x00000006ff0b7e24 */ /* 0x002fc8000f8e00ff */
[----:B------:R1:W2:Y:S03]  /*4fb0*/  SYNCS.PHASECHK.TRANS64.TRYWAIT P0, [R11+URZ], R10 ;  /* 0x0000000a0b0075a7 */ /* 0x0002a6000800017f */
[----:B--2---:R-:W-:Y:S05]  /*4fc0*/  @!P0 NANOSLEEP.SYNCS 0x989680 ;  /* 0x009896800000895d */ /* 0x004fea0003900000 */
[----:B------:R-:W2:Y:S02]  /*4fd0*/  @!P0 SYNCS.PHASECHK.TRANS64 P0, [R11+URZ], R10 ;  /* 0x0000000a0b0085a7 */ /* 0x000ea4000800007f */
[----:B--2---:R-:W-:Y:S05]  /*4fe0*/  @!P0 BRA `(.L_x_22) ;  /* 0xfffffffc00ec8947 */ /* 0x004fea000383ffff */
[----:B------:R-:W-:Y:S05]  /*4ff0*/  BRA `(.L_x_21) ;  /* 0xffffffc400ec7947 */ /* 0x000fea000383ffff */
.L_x_28:
[----:B-1----:R-:W-:-:S04]  /*5000*/  IMAD.U32 R20, RZ, RZ, UR16 ;  /* 0x00000010ff147e24 */ /* 0x002fc8000f8e00ff */
[----:B------:R1:W2:Y:S03]  /*5010*/  SYNCS.PHASECHK.TRANS64.TRYWAIT P0, [R20+URZ], R19 ;  /* 0x00000013140075a7 */ /* 0x0002a6000800017f */
[----:B--2---:R-:W-:Y:S05]  /*5020*/  @!P0 NANOSLEEP.SYNCS 0x989680 ;  /* 0x009896800000895d */ /* 0x004fea0003900000 */
[----:B------:R-:W2:Y:S02]  /*5030*/  @!P0 SYNCS.PHASECHK.TRANS64 P0, [R20+URZ], R19 ;  /* 0x00000013140085a7 */ /* 0x000ea4000800007f */
[----:B--2---:R-:W-:Y:S05]  /*5040*/  @!P0 BRA `(.L_x_28) ;  /* 0xfffffffc00ec8947 */ /* 0x004fea000383ffff */
[----:B------:R-:W-:Y:S05]  /*5050*/  BRA `(.L_x_27) ;  /* 0xffffffcc00007947 */ /* 0x000fea000383ffff */
.L_x_63:
[----:B------:R-:W-:Y:S01]  /*5060*/  BSSY B1, `(.L_x_90) ;  /* 0x0000006000017945 */ /* 0x000fe20003800000 */
[----:B------:R-:W-:-:S07]  /*5070*/  IMAD.MOV.U32 R2, RZ, RZ, -0x1 ;  /* 0xffffffffff027424 */ /* 0x000fce00078e00ff */
[----:B------:R-:W-:Y:S05]  /*5080*/  WARPSYNC.COLLECTIVE R2, `(.L_x_91) ;  /* 0x00000000020c7348 */ /* 0x000fea0003c00000 */
[----:B------:R-:W-:Y:S02]  /*5090*/  ELECT P0, UR62, PT ;  /* 0x00000000003e782f */ /* 0x000fe40003800000 */
[----:B------:R-:W-:Y:S01]  /*50a0*/  MOV R2, UR62 ;  /* 0x0000003e00027c02 */ /* 0x000fe20008000f00 */
[----:B------:R-:W-:Y:S10]  /*50b0*/  ENDCOLLECTIVE ;  /* 0x000000000000791b */ /* 0x000ff40003800000 */
.L_x_91:
[----:B------:R-:W-:Y:S05]  /*50c0*/  BSYNC B1 ;  /* 0x0000000000017941 */ /* 0x000fea0003800000 */
.L_x_90:
[----:B------:R-:W-:Y:S05]  /*50d0*/  BRA `(.L_x_92) ;  /* 0xffffffec00147947 */ /* 0x000fea000383ffff */
.L_x_66:
[----:B0-----:R0:W1:Y:S02]  /*50e0*/  SYNCS.PHASECHK.TRANS64.TRYWAIT P0, [R21+URZ+0x60], R4 ;  /* 0x00006004150075a7 */ /* 0x001064000800017f */
[----:B-1----:R-:W-:Y:S05]  /*50f0*/  @!P0 NANOSLEEP.SYNCS 0x989680 ;  /* 0x009896800000895d */ /* 0x002fea0003900000 */
[----:B------:R-:W1:Y:S02]  /*5100*/  @!P0 SYNCS.PHASECHK.TRANS64 P0, [R21+URZ+0x60], R4 ;  /* 0x00006004150085a7 */ /* 0x000e64000800007f */
[----:B-1----:R-:W-:Y:S05]  /*5110*/  @!P0 BRA `(.L_x_66) ;  /* 0xfffffffc00f08947 */ /* 0x002fea000383ffff */
[----:B------:R-:W-:Y:S05]  /*5120*/  BRA `(.L_x_93) ;  /* 0xffffffec004c7947 */ /* 0x000fea000383ffff */
.L_x_74:
[----:B------:R-:W-:Y:S01]  /*5130*/  BSSY B0, `(.L_x_94) ;  /* 0x0000006000007945 */ /* 0x000fe20003800000 */
[----:B------:R-:W-:-:S07]  /*5140*/  IMAD.MOV.U32 R2, RZ, RZ, -0x1 ;  /* 0xffffffffff027424 */ /* 0x000fce00078e00ff */
[----:B------:R-:W-:Y:S05]  /*5150*/  WARPSYNC.COLLECTIVE R2, `(.L_x_95) ;  /* 0x00000000020c7348 */ /* 0x000fea0003c00000 */
[----:B------:R-:W-:Y:S02]  /*5160*/  ELECT P0, UR62, PT ;  /* 0x00000000003e782f */ /* 0x000fe40003800000 */
[----:B------:R-:W-:Y:S01]  /*5170*/  MOV R2, UR62 ;  /* 0x0000003e00027c02 */ /* 0x000fe20008000f00 */
[----:B------:R-:W-:Y:S10]  /*5180*/  ENDCOLLECTIVE ;  /* 0x000000000000791b */ /* 0x000ff40003800000 */
.L_x_95:
[----:B------:R-:W-:Y:S05]  /*5190*/  BSYNC B0 ;  /* 0x0000000000007941 */ /* 0x000fea0003800000 */
.L_x_94:
[----:B------:R-:W-:Y:S05]  /*51a0*/  BRA `(.L_x_96) ;  /* 0xfffffff400a87947 */ /* 0x000fea000383ffff */
.L_x_78:
[----:B0-----:R0:W1:Y:S02]  /*51b0*/  SYNCS.PHASECHK.TRANS64.TRYWAIT P0, [R5+URZ], R2 ;  /* 0x00000002050075a7 */ /* 0x001064000800017f */
[----:B-1----:R-:W-:Y:S05]  /*51c0*/  @!P0 NANOSLEEP.SYNCS 0x989680 ;  /* 0x009896800000895d */ /* 0x002fea0003900000 */
[----:B------:R-:W1:Y:S02]  /*51d0*/  @!P0 SYNCS.PHASECHK.TRANS64 P0, [R5+URZ], R2 ;  /* 0x00000002050085a7 */ /* 0x000e64000800007f */
[----:B-1----:R-:W-:Y:S05]  /*51e0*/  @!P0 BRA `(.L_x_78) ;  /* 0xfffffffc00f08947 */ /* 0x002fea000383ffff */
[----:B------:R-:W-:Y:S05]  /*51f0*/  BRA `(.L_x_97) ;  /* 0xfffffff400e87947 */ /* 0x000fea000383ffff */
.L_x_79:
[----:B0-----:R0:W1:Y:S02]  /*5200*/  SYNCS.PHASECHK.TRANS64.TRYWAIT P0, [R7+URZ], R4 ;  /* 0x00000004070075a7 */ /* 0x001064000800017f */
[----:B-1----:R-:W-:Y:S05]  /*5210*/  @!P0 NANOSLEEP.SYNCS 0x989680 ;  /* 0x009896800000895d */ /* 0x002fea0003900000 */
[----:B------:R-:W1:Y:S02]  /*5220*/  @!P0 SYNCS.PHASECHK.TRANS64 P0, [R7+URZ], R4 ;  /* 0x00000004070085a7 */ /* 0x000e64000800007f */
[----:B-1----:R-:W-:Y:S05]  /*5230*/  @!P0 BRA `(.L_x_79) ;  /* 0xfffffffc00f08947 */ /* 0x002fea000383ffff */
[----:B------:R-:W-:Y:S05]  /*5240*/  BRA `(.L_x_98) ;  /* 0xfffffff400f87947 */ /* 0x000fea000383ffff */
.L_x_80:
[----:B0-----:R0:W1:Y:S02]  /*5250*/  SYNCS.PHASECHK.TRANS64.TRYWAIT P0, [R6+URZ], R5 ;  /* 0x00000005060075a7 */ /* 0x001064000800017f */
[----:B-1----:R-:W-:Y:S05]  /*5260*/  @!P0 NANOSLEEP.SYNCS 0x989680 ;  /* 0x009896800000895d */ /* 0x002fea0003900000 */
[----:B------:R-:W1:Y:S02]  /*5270*/  @!P0 SYNCS.PHASECHK.TRANS64 P0, [R6+URZ], R5 ;  /* 0x00000005060085a7 */ /* 0x000e64000800007f */
[----:B-1----:R-:W-:Y:S05]  /*5280*/  @!P0 BRA `(.L_x_80) ;  /* 0xfffffffc00f08947 */ /* 0x002fea000383ffff */
[----:B------:R-:W-:Y:S05]  /*5290*/  BRA `(.L_x_99) ;  /* 0xfffffff800087947 */ /* 0x000fea000383ffff */
.L_x_81:
[----:B0-----:R0:W1:Y:S02]  /*52a0*/  SYNCS.PHASECHK.TRANS64.TRYWAIT P0, [R9+URZ], R4 ;  /* 0x00000004090075a7 */ /* 0x001064000800017f */
[----:B-1----:R-:W-:Y:S05]  /*52b0*/  @!P0 NANOSLEEP.SYNCS 0x989680 ;  /* 0x009896800000895d */ /* 0x002fea0003900000 */
[----:B------:R-:W1:Y:S02]  /*52c0*/  @!P0 SYNCS.PHASECHK.TRANS64 P0, [R9+URZ], R4 ;  /* 0x00000004090085a7 */ /* 0x000e64000800007f */
[----:B-1----:R-:W-:Y:S05]  /*52d0*/  @!P0 BRA `(.L_x_81) ;  /* 0xfffffffc00f08947 */ /* 0x002fea000383ffff */
[----:B------:R-:W-:Y:S05]  /*52e0*/  BRA `(.L_x_100) ;  /* 0xfffffff800187947 */ /* 0x000fea000383ffff */
.L_x_82:
[----:B0-----:R0:W1:Y:S02]  /*52f0*/  SYNCS.PHASECHK.TRANS64.TRYWAIT P0, [R6+URZ], R5 ;  /* 0x00000005060075a7 */ /* 0x001064000800017f */
[----:B-1----:R-:W-:Y:S05]  /*5300*/  @!P0 NANOSLEEP.SYNCS 0x989680 ;  /* 0x009896800000895d */ /* 0x002fea0003900000 */
[----:B------:R-:W1:Y:S02]  /*5310*/  @!P0 SYNCS.PHASECHK.TRANS64 P0, [R6+URZ], R5 ;  /* 0x00000005060085a7 */ /* 0x000e64000800007f */
[----:B-1----:R-:W-:Y:S05]  /*5320*/  @!P0 BRA `(.L_x_82) ;  /* 0xfffffffc00f08947 */ /* 0x002fea000383ffff */
[----:B------:R-:W-:Y:S05]  /*5330*/  BRA `(.L_x_101) ;  /* 0xfffffff800287947 */ /* 0x000fea000383ffff */
.L_x_83:
[----:B0-----:R0:W1:Y:S02]  /*5340*/  SYNCS.PHASECHK.TRANS64.TRYWAIT P0, [R9+URZ], R4 ;  /* 0x00000004090075a7 */ /* 0x001064000800017f */
[----:B-1----:R-:W-:Y:S05]  /*5350*/  @!P0 NANOSLEEP.SYNCS 0x989680 ;  /* 0x009896800000895d */ /* 0x002fea0003900000 */
[----:B------:R-:W1:Y:S02]  /*5360*/  @!P0 SYNCS.PHASECHK.TRANS64 P0, [R9+URZ], R4 ;  /* 0x00000004090085a7 */ /* 0x000e64000800007f */
[----:B-1----:R-:W-:Y:S05]  /*5370*/  @!P0 BRA `(.L_x_83) ;  /* 0xfffffffc00f08947 */ /* 0x002fea000383ffff */
[----:B------:R-:W-:Y:S05]  /*5380*/  BRA `(.L_x_102) ;  /* 0xfffffff800387947 */ /* 0x000fea000383ffff */
.L_x_84:
[----:B0-----:R0:W1:Y:S02]  /*5390*/  SYNCS.PHASECHK.TRANS64.TRYWAIT P0, [R6+URZ], R5 ;  /* 0x00000005060075a7 */ /* 0x001064000800017f */
[----:B-1----:R-:W-:Y:S05]  /*53a0*/  @!P0 NANOSLEEP.SYNCS 0x989680 ;  /* 0x009896800000895d */ /* 0x002fea0003900000 */
[----:B------:R-:W1:Y:S02]  /*53b0*/  @!P0 SYNCS.PHASECHK.TRANS64 P0, [R6+URZ], R5 ;  /* 0x00000005060085a7 */ /* 0x000e64000800007f */
[----:B-1----:R-:W-:Y:S05]  /*53c0*/  @!P0 BRA `(.L_x_84) ;  /* 0xfffffffc00f08947 */ /* 0x002fea000383ffff */
[----:B------:R-:W-:Y:S05]  /*53d0*/  BRA `(.L_x_103) ;  /* 0xfffffff800487947 */ /* 0x000fea000383ffff */
.L_x_85:
[----:B0-----:R0:W1:Y:S02]  /*53e0*/  SYNCS.PHASECHK.TRANS64.TRYWAIT P0, [R9+URZ], R4 ;  /* 0x00000004090075a7 */ /* 0x001064000800017f */
[----:B-1----:R-:W-:Y:S05]  /*53f0*/  @!P0 NANOSLEEP.SYNCS 0x989680 ;  /* 0x009896800000895d */ /* 0x002fea0003900000 */
[----:B------:R-:W1:Y:S02]  /*5400*/  @!P0 SYNCS.PHASECHK.TRANS64 P0, [R9+URZ], R4 ;  /* 0x00000004090085a7 */ /* 0x000e64000800007f */
[----:B-1----:R-:W-:Y:S05]  /*5410*/  @!P0 BRA `(.L_x_85) ;  /* 0xfffffffc00f08947 */ /* 0x002fea000383ffff */
[----:B------:R-:W-:Y:S05]  /*5420*/  BRA `(.L_x_104) ;  /* 0xfffffff800587947 */ /* 0x000fea000383ffff */
.L_x_86:
[----:B0-----:R0:W1:Y:S02]  /*5430*/  SYNCS.PHASECHK.TRANS64.TRYWAIT P0, [R6+URZ], R5 ;  /* 0x00000005060075a7 */ /* 0x001064000800017f */
[----:B-1----:R-:W-:Y:S05]  /*5440*/  @!P0 NANOSLEEP.SYNCS 0x989680 ;  /* 0x009896800000895d */ /* 0x002fea0003900000 */
[----:B------:R-:W1:Y:S02]  /*5450*/  @!P0 SYNCS.PHASECHK.TRANS64 P0, [R6+URZ], R5 ;  /* 0x00000005060085a7 */ /* 0x000e64000800007f */
[----:B-1----:R-:W-:Y:S05]  /*5460*/  @!P0 BRA `(.L_x_86) ;  /* 0xfffffffc00f08947 */ /* 0x002fea000383ffff */
[----:B------:R-:W-:Y:S05]  /*5470*/  BRA `(.L_x_105) ;  /* 0xfffffff800687947 */ /* 0x000fea000383ffff */
.L_x_87:
[----:B0-----:R0:W1:Y:S02]  /*5480*/  SYNCS.PHASECHK.TRANS64.TRYWAIT P0, [R9+URZ], R4 ;  /* 0x00000004090075a7 */ /* 0x001064000800017f */
[----:B-1----:R-:W-:Y:S05]  /*5490*/  @!P0 NANOSLEEP.SYNCS 0x989680 ;  /* 0x009896800000895d */ /* 0x002fea0003900000 */
[----:B------:R-:W1:Y:S02]  /*54a0*/  @!P0 SYNCS.PHASECHK.TRANS64 P0, [R9+URZ], R4 ;  /* 0x00000004090085a7 */ /* 0x000e64000800007f */
[----:B-1----:R-:W-:Y:S05]  /*54b0*/  @!P0 BRA `(.L_x_87) ;  /* 0xfffffffc00f08947 */ /* 0x002fea000383ffff */
[----:B------:R-:W-:Y:S05]  /*54c0*/  BRA `(.L_x_106) ;  /* 0xfffffff800787947 */ /* 0x000fea000383ffff */
.L_x_88:
[----:B0-----:R0:W1:Y:S02]  /*54d0*/  SYNCS.PHASECHK.TRANS64.TRYWAIT P0, [R6+URZ], R5 ;  /* 0x00000005060075a7 */ /* 0x001064000800017f */
[----:B-1----:R-:W-:Y:S05]  /*54e0*/  @!P0 NANOSLEEP.SYNCS 0x989680 ;  /* 0x009896800000895d */ /* 0x002fea0003900000 */
[----:B------:R-:W1:Y:S02]  /*54f0*/  @!P0 SYNCS.PHASECHK.TRANS64 P0, [R6+URZ], R5 ;  /* 0x00000005060085a7 */ /* 0x000e64000800007f */
[----:B-1----:R-:W-:Y:S05]  /*5500*/  @!P0 BRA `(.L_x_88) ;  /* 0xfffffffc00f08947 */ /* 0x002fea000383ffff */
[----:B------:R-:W-:Y:S05]  /*5510*/  BRA `(.L_x_107) ;  /* 0xfffffff800807947 */ /* 0x000fea000383ffff */
.L_x_108:
[----:B------:R-:W-:-:S00]  /*5520*/  BRA `(.L_x_108) ;  /* 0xfffffffc00fc7947 */ /* 0x000fc0000383ffff */
[----:B------:R-:W-:-:S00]  /*5530*/  NOP ;  /* 0x0000000000007918 */ /* 0x000fc00000000000 */
        /* <DEDUP_REMOVED lines=12> */
.L_x_109:


//--------------------- .nv.shared._ZN7cutlass13device_kernelINS_4gemm6kernel13GemmUniversalIN4cute5tupleIJiiiiEEENS1_10collective13CollectiveMmaINS1_37MainloopSm90TmaGmmaWarpSpecializedFP8ILi12ENS5_IJNS4_1CILi2EEENSA_ILi1EEESC_EEENS1_35KernelTmaWarpSpecializedCooperativeEEENS5_IJNSA_ILi128EEENSA_ILi16EEESG_EEENS_12float_e4m3_tENS5_IJlSC_lEEESJ_SK_NS4_8TiledMMAINS4_8MMA_AtomIJNS4_4SM904GMMA30MMA_64x16x32_F32E4M3E4M3_SS_TNILNSO_7ScaleInE1ELSQ_1EEEEEENS4_6LayoutISD_NS5_IJSC_NSA_ILi0EEESU_EEEEENS5_IJNS4_10UnderscoreESX_SX_EEEEENS4_13SM90_TMA_LOADENS4_14ComposedLayoutINS4_7SwizzleILi3ELi4ELi3EEENS4_18smem_ptr_flag_bitsILi8EEENST_INS5_IJNSA_ILi8EEESG_EEENS5_IJSG_SC_EEEEEEEvNS4_8identityENS4_23SM90_TMA_LOAD_MULTICASTES1A_vS1B_EENS_8epilogue10collective6detail29Sm90TmaWarpSpecializedAdapterINS1F_15DefaultEpilogueISJ_SK_SK_NS1E_6thread17LinearCombinationISJ_Li1EffLNS1J_9ScaleType4KindE0ELNS_15FloatRoundStyleE2ESJ_EENS1_15EpilogueDefaultEEEEEvvEEEEvNT_6ParamsE --------------------------
	.section	.nv.shared._ZN7cutlass13device_kernelINS_4gemm6kernel13GemmUniversalIN4cute5tupleIJiiiiEEENS1_10collective13CollectiveMmaINS1_37MainloopSm90TmaGmmaWarpSpecializedFP8ILi12ENS5_IJNS4_1CILi2EEENSA_ILi1EEESC_EEENS1_35KernelTmaWarpSpecializedCooperativeEEENS5_IJNSA_ILi128EEENSA_ILi16EEESG_EEENS_12float_e4m3_tENS5_IJlSC_lEEESJ_SK_NS4_8TiledMMAINS4_8MMA_AtomIJNS4_4SM904GMMA30MMA_64x16x32_F32E4M3E4M3_SS_TNILNSO_7ScaleInE1ELSQ_1EEEEEENS4_6LayoutISD_NS5_IJSC_NSA_ILi0EEESU_EEEEENS5_IJNS4_10UnderscoreESX_SX_EEEEENS4_13SM90_TMA_LOADENS4_14ComposedLayoutINS4_7SwizzleILi3ELi4ELi3EEENS4_18smem_ptr_flag_bitsILi8EEENST_INS5_IJNSA_ILi8EEESG_EEENS5_IJSG_SC_EEEEEEEvNS4_8identityENS4_23SM90_TMA_LOAD_MULTICASTES1A_vS1B_EENS_8epilogue10collective6detail29Sm90TmaWarpSpecializedAdapterINS1F_15DefaultEpilogueISJ_SK_SK_NS1E_6thread17LinearCombinationISJ_Li1EffLNS1J_9ScaleType4KindE0ELNS_15FloatRoundStyleE2ESJ_EENS1_15EpilogueDefaultEEEEEvvEEEEvNT_6ParamsE,"aw",@nobits
	.sectionflags	@""
	.align	16
	.zero		1024


//--------------------- .nv.shared.reserved.0     --------------------------
	.section	.nv.shared.reserved.0,"aw",@nobits
	.weak		__nv_reservedSMEM_offset_0_alias
	.size		__nv_reservedSMEM_offset_0_alias, 0, 0
	.other		__nv_reservedSMEM_offset_0_alias,@"STO_CUDA_RESERVED_SHARED STV_DEFAULT"
__nv_reservedSMEM_offset_0_alias:
	.zero		0


//--------------------- .nv.global                --------------------------
	.section	.nv.global,"aw",@nobits
.nv.global:
	.type		_ZN39_INTERNAL_15dea589_4_k_cu_af00fbd0_67204cute1_E,@object
	.size		_ZN39_INTERNAL_15dea589_4_k_cu_af00fbd0_67204cute1_E,(_ZN39_INTERNAL_15dea589_4_k_cu_af00fbd0_67204cuda3std3__45__cpo6cbeginE - _ZN39_INTERNAL_15dea589_4_k_cu_af00fbd0_67204cute1_E)
_ZN39_INTERNAL_15dea589_4_k_cu_af00fbd0_67204cute1_E:
	.zero		1
	.type		_ZN39_INTERNAL_15dea589_4_k_cu_af00fbd0_67204cuda3std3__45__cpo6cbeginE,@object
	.size		_ZN39_INTERNAL_15dea589_4_k_cu_af00fbd0_67204cuda3std3__45__cpo6cbeginE,(_ZN39_INTERNAL_15dea589_4_k_cu_af00fbd0_67204cuda3std3__48in_placeE - _ZN39_INTERNAL_15dea589_4_k_cu_af00fbd0_67204cuda3std3__45__cpo6cbeginE)
_ZN39_INTERNAL_15dea589_4_k_cu_af00fbd0_67204cuda3std3__45__cpo6cbeginE:
	.zero		1
	.type		_ZN39_INTERNAL_15dea589_4_k_cu_af00fbd0_67204cuda3std3__48in_placeE,@object
	.size		_ZN39_INTERNAL_15dea589_4_k_cu_af00fbd0_67204cuda3std3__48in_placeE,(_ZN39_INTERNAL_15dea589_4_k_cu_af00fbd0_67204cuda3std6ranges3__45__cpo9iter_moveE - _ZN39_INTERNAL_15dea589_4_k_cu_af00fbd0_67204cuda3std3__48in_placeE)
_ZN39_INTERNAL_15dea589_4_k_cu_af00fbd0_67204cuda3std3__48in_placeE:
	.zero		1
	.type		_ZN39_INTERNAL_15dea589_4_k_cu_af00fbd0_67204cuda3std6ranges3__45__cpo9iter_moveE,@object
	.size		_ZN39_INTERNAL_15dea589_4_k_cu_af00fbd0_67204cuda3std6ranges3__45__cpo9iter_moveE,(_ZN39_INTERNAL_15dea589_4_k_cu_af00fbd0_67204cuda3std3__45__cpo5beginE - _ZN39_INTERNAL_15dea589_4_k_cu_af00fbd0_67204cuda3std6ranges3__45__cpo9iter_moveE)
_ZN39_INTERNAL_15dea589_4_k_cu_af00fbd0_67204cuda3std6ranges3__45__cpo9iter_moveE:
	.zero		1
	.type		_ZN39_INTERNAL_15dea589_4_k_cu_af00fbd0_67204cuda3std3__45__cpo5beginE,@object
	.size		_ZN39_INTERNAL_15dea589_4_k_cu_af00fbd0_67204cuda3std3__45__cpo5beginE,(_ZN39_INTERNAL_15dea589_4_k_cu_af00fbd0_67204cuda3std3__441_GLOBAL__N__15dea589_4_k_cu_af00fbd0_67206ignoreE - _ZN39_INTERNAL_15dea589_4_k_cu_af00fbd0_67204cuda3std3__45__cpo5beginE)
_ZN39_INTERNAL_15dea589_4_k_cu_af00fbd0_67204cuda3std3__45__cpo5beginE:
	.zero		1
	.type		_ZN39_INTERNAL_15dea589_4_k_cu_af00fbd0_67204cuda3std3__441_GLOBAL__N__15dea589_4_k_cu_af00fbd0_67206ignoreE,@object
	.size		_ZN39_INTERNAL_15dea589_4_k_cu_af00fbd0_67204cuda3std3__441_GLOBAL__N__15dea589_4_k_cu_af00fbd0_67206ignoreE,(_ZN39_INTERNAL_15dea589_4_k_cu_af00fbd0_67204cute7productE - _ZN39_INTERNAL_15dea589_4_k_cu_af00fbd0_67204cuda3std3__441_GLOBAL__N__15dea589_4_k_cu_af00fbd0_67206ignoreE)
_ZN39_INTERNAL_15dea589_4_k_cu_af00fbd0_67204cuda3std3__441_GLOBAL__N__15dea589_4_k_cu_af00fbd0_67206ignoreE:
	.zero		1
	.type		_ZN39_INTERNAL_15dea589_4_k_cu_af00fbd0_67204cute7productE,@object
	.size		_ZN39_INTERNAL_15dea589_4_k_cu_af00fbd0_67204cute7productE,(_ZN39_INTERNAL_15dea589_4_k_cu_af00fbd0_67204cuda3std3__45__cpo3endE - _ZN39_INTERNAL_15dea589_4_k_cu_af00fbd0_67204cute7productE)
_ZN39_INTERNAL_15dea589_4_k_cu_af00fbd0_67204cute7productE:
	.zero		1
	.type		_ZN39_INTERNAL_15dea589_4_k_cu_af00fbd0_67204cuda3std3__45__cpo3endE,@object
	.size		_ZN39_INTERNAL_15dea589_4_k_cu_af00fbd0_67204cuda3std3__45__cpo3endE,(_ZN39_INTERNAL_15dea589_4_k_cu_af00fbd0_67204cuda3std3__419piecewise_constructE - _ZN39_INTERNAL_15dea589_4_k_cu_af00fbd0_67204cuda3std3__45__cpo3endE)
_ZN39_INTERNAL_15dea589_4_k_cu_af00fbd0_67204cuda3std3__45__cpo3endE:
	.zero		1
	.type		_ZN39_INTERNAL_15dea589_4_k_cu_af00fbd0_67204cuda3std3__419piecewise_constructE,@object
	.size		_ZN39_INTERNAL_15dea589_4_k_cu_af00fbd0_67204cuda3std3__419piecewise_constructE,(_ZN39_INTERNAL_15dea589_4_k_cu_af00fbd0_67204cuda3std3__45__cpo4cendE - _ZN39_INTERNAL_15dea589_4_k_cu_af00fbd0_67204cuda3std3__419piecewise_constructE)
_ZN39_INTERNAL_15dea589_4_k_cu_af00fbd0_67204cuda3std3__419piecewise_constructE:
	.zero		1
	.type		_ZN39_INTERNAL_15dea589_4_k_cu_af00fbd0_67204cuda3std3__45__cpo4cendE,@object
	.size		_ZN39_INTERNAL_15dea589_4_k_cu_af00fbd0_67204cuda3std3__45__cpo4cendE,(_ZN39_INTERNAL_15dea589_4_k_cu_af00fbd0_67204cuda3std6ranges3__45__cpo4swapE - _ZN39_INTERNAL_15dea589_4_k_cu_af00fbd0_67204cuda3std3__45__cpo4cendE)
_ZN39_INTERNAL_15dea589_4_k_cu_af00fbd0_67204cuda3std3__45__cpo4cendE:
	.zero		1
	.type		_ZN39_INTERNAL_15dea589_4_k_cu_af00fbd0_67204cuda3std6ranges3__45__cpo4swapE,@object
	.size		_ZN39_INTERNAL_15dea589_4_k_cu_af00fbd0_67204cuda3std6ranges3__45__cpo4swapE,(.L_7 - _ZN39_INTERNAL_15dea589_4_k_cu_af00fbd0_67204cuda3std6ranges3__45__cpo4swapE)
_ZN39_INTERNAL_15dea589_4_k_cu_af00fbd0_67204cuda3std6ranges3__45__cpo4swapE:
	.zero		1
.L_7:


//--------------------- .nv.constant0._ZN7cutlass13device_kernelINS_4gemm6kernel13GemmUniversalIN4cute5tupleIJiiiiEEENS1_10collective13CollectiveMmaINS1_37MainloopSm90TmaGmmaWarpSpecializedFP8ILi12ENS5_IJNS4_1CILi2EEENSA_ILi1EEESC_EEENS1_35KernelTmaWarpSpecializedCooperativeEEENS5_IJNSA_ILi128EEENSA_ILi16EEESG_EEENS_12float_e4m3_tENS5_IJlSC_lEEESJ_SK_NS4_8TiledMMAINS4_8MMA_AtomIJNS4_4SM904GMMA30MMA_64x16x32_F32E4M3E4M3_SS_TNILNSO_7ScaleInE1ELSQ_1EEEEEENS4_6LayoutISD_NS5_IJSC_NSA_ILi0EEESU_EEEEENS5_IJNS4_10UnderscoreESX_SX_EEEEENS4_13SM90_TMA_LOADENS4_14ComposedLayoutINS4_7SwizzleILi3ELi4ELi3EEENS4_18smem_ptr_flag_bitsILi8EEENST_INS5_IJNSA_ILi8EEESG_EEENS5_IJSG_SC_EEEEEEEvNS4_8identityENS4_23SM90_TMA_LOAD_MULTICASTES1A_vS1B_EENS_8epilogue10collective6detail29Sm90TmaWarpSpecializedAdapterINS1F_15DefaultEpilogueISJ_SK_SK_NS1E_6thread17LinearCombinationISJ_Li1EffLNS1J_9ScaleType4KindE0ELNS_15FloatRoundStyleE2ESJ_EENS1_15EpilogueDefaultEEEEEvvEEEEvNT_6ParamsE --------------------------
	.section	.nv.constant0._ZN7cutlass13device_kernelINS_4gemm6kernel13GemmUniversalIN4cute5tupleIJiiiiEEENS1_10collective13CollectiveMmaINS1_37MainloopSm90TmaGmmaWarpSpecializedFP8ILi12ENS5_IJNS4_1CILi2EEENSA_ILi1EEESC_EEENS1_35KernelTmaWarpSpecializedCooperativeEEENS5_IJNSA_ILi128EEENSA_ILi16EEESG_EEENS_12float_e4m3_tENS5_IJlSC_lEEESJ_SK_NS4_8TiledMMAINS4_8MMA_AtomIJNS4_4SM904GMMA30MMA_64x16x32_F32E4M3E4M3_SS_TNILNSO_7ScaleInE1ELSQ_1EEEEEENS4_6LayoutISD_NS5_IJSC_NSA_ILi0EEESU_EEEEENS5_IJNS4_10UnderscoreESX_SX_EEEEENS4_13SM90_TMA_LOADENS4_14ComposedLayoutINS4_7SwizzleILi3ELi4ELi3EEENS4_18smem_ptr_flag_bitsILi8EEENST_INS5_IJNSA_ILi8EEESG_EEENS5_IJSG_SC_EEEEEEEvNS4_8identityENS4_23SM90_TMA_LOAD_MULTICASTES1A_vS1B_EENS_8epilogue10collective6detail29Sm90TmaWarpSpecializedAdapterINS1F_15DefaultEpilogueISJ_SK_SK_NS1E_6thread17LinearCombinationISJ_Li1EffLNS1J_9ScaleType4KindE0ELNS_15FloatRoundStyleE2ESJ_EENS1_15EpilogueDefaultEEEEEvvEEEEvNT_6ParamsE,"a",@progbits
	.sectionflags	@""
	.align	4
.nv.constant0._ZN7cutlass13device_kernelINS_4gemm6kernel13GemmUniversalIN4cute5tupleIJiiiiEEENS1_10collective13CollectiveMmaINS1_37MainloopSm90TmaGmmaWarpSpecializedFP8ILi12ENS5_IJNS4_1CILi2EEENSA_ILi1EEESC_EEENS1_35KernelTmaWarpSpecializedCooperativeEEENS5_IJNSA_ILi128EEENSA_ILi16EEESG_EEENS_12float_e4m3_tENS5_IJlSC_lEEESJ_SK_NS4_8TiledMMAINS4_8MMA_AtomIJNS4_4SM904GMMA30MMA_64x16x32_F32E4M3E4M3_SS_TNILNSO_7ScaleInE1ELSQ_1EEEEEENS4_6LayoutISD_NS5_IJSC_NSA_ILi0EEESU_EEEEENS5_IJNS4_10UnderscoreESX_SX_EEEEENS4_13SM90_TMA_LOADENS4_14ComposedLayoutINS4_7SwizzleILi3ELi4ELi3EEENS4_18smem_ptr_flag_bitsILi8EEENST_INS5_IJNSA_ILi8EEESG_EEENS5_IJSG_SC_EEEEEEEvNS4_8identityENS4_23SM90_TMA_LOAD_MULTICASTES1A_vS1B_EENS_8epilogue10collective6detail29Sm90TmaWarpSpecializedAdapterINS1F_15DefaultEpilogueISJ_SK_SK_NS1E_6thread17LinearCombinationISJ_Li1EffLNS1J_9ScaleType4KindE0ELNS_15FloatRoundStyleE2ESJ_EENS1_15EpilogueDefaultEEEEEvvEEEEvNT_6ParamsE:
	.zero		1664


//--------------------- SYMBOLS --------------------------

	.type		.nv.reservedSmem.offset0,@object
	.size		.nv.reservedSmem.offset0,0x4
